//
// Generated by NVIDIA NVVM Compiler
//
// Compiler Build ID: CL-36424714
// Cuda compilation tools, release 13.0, V13.0.88
// Based on NVVM 20.0.0
//

.version 9.0
.target sm_100
.address_size 64

	// .globl	_Z15computeSqrDiffsiiiPfS_S_
// _ZZ16minReduceEachRowiiiPfE3vec has been demoted
// _ZZ16minReduceEachColiiiPfE3vec has been demoted
// _ZZ10sumRowMinsiiiPfE3vec has been demoted
// _ZZ10sumColMinsiiiPfE3vec has been demoted
.extern .shared .align 16 .b8 s2_data[];

.visible .entry _Z15computeSqrDiffsiiiPfS_S_(
	.param .u32 _Z15computeSqrDiffsiiiPfS_S__param_0,
	.param .u32 _Z15computeSqrDiffsiiiPfS_S__param_1,
	.param .u32 _Z15computeSqrDiffsiiiPfS_S__param_2,
	.param .u64 .ptr .align 1 _Z15computeSqrDiffsiiiPfS_S__param_3,
	.param .u64 .ptr .align 1 _Z15computeSqrDiffsiiiPfS_S__param_4,
	.param .u64 .ptr .align 1 _Z15computeSqrDiffsiiiPfS_S__param_5
)
{
	.reg .pred 	%p<14>;
	.reg .b32 	%r<164>;
	.reg .b32 	%f<22>;
	.reg .b64 	%rd<27>;

	ld.param.u32 	%r76, [_Z15computeSqrDiffsiiiPfS_S__param_0];
	ld.param.u32 	%r77, [_Z15computeSqrDiffsiiiPfS_S__param_1];
	ld.param.u32 	%r78, [_Z15computeSqrDiffsiiiPfS_S__param_2];
	ld.param.u64 	%rd3, [_Z15computeSqrDiffsiiiPfS_S__param_3];
	ld.param.u64 	%rd4, [_Z15computeSqrDiffsiiiPfS_S__param_4];
	ld.param.u64 	%rd5, [_Z15computeSqrDiffsiiiPfS_S__param_5];
	cvta.to.global.u64 	%rd1, %rd4;
	cvta.to.global.u64 	%rd2, %rd5;
	mov.u32 	%r79, %ctaid.y;
	mov.u32 	%r1, %ntid.y;
	mov.u32 	%r2, %tid.y;
	mad.lo.s32 	%r3, %r79, %r1, %r2;
	mov.u32 	%r80, %ctaid.x;
	mov.u32 	%r4, %ntid.x;
	mov.u32 	%r81, %tid.x;
	mad.lo.s32 	%r5, %r80, %r4, %r81;
	shr.s32 	%r82, %r5, 31;
	shr.u32 	%r83, %r82, 27;
	add.s32 	%r84, %r5, %r83;
	and.b32  	%r85, %r84, -32;
	sub.s32 	%r6, %r5, %r85;
	mov.u32 	%r7, %ctaid.z;
	mul.lo.s32 	%r8, %r7, 10;
	add.s32 	%r86, %r8, 10;
	min.s32 	%r9, %r86, %r77;
	setp.ge.s32 	%p1, %r5, %r78;
	@%p1 bra 	$L__BB0_16;
	add.s32 	%r156, %r8, %r2;
	setp.ge.s32 	%p2, %r156, %r9;
	@%p2 bra 	$L__BB0_8;
	add.s32 	%r87, %r156, %r1;
	max.u32 	%r88, %r9, %r87;
	setp.lt.u32 	%p3, %r87, %r9;
	selp.u32 	%r89, 1, 0, %p3;
	add.s32 	%r90, %r87, %r89;
	sub.s32 	%r91, %r88, %r90;
	div.u32 	%r92, %r91, %r1;
	add.s32 	%r11, %r92, %r89;
	and.b32  	%r93, %r11, 3;
	setp.eq.s32 	%p4, %r93, 3;
	@%p4 bra 	$L__BB0_5;
	add.s32 	%r94, %r11, 1;
	and.b32  	%r95, %r94, 3;
	mad.lo.s32 	%r96, %r2, %r4, %r6;
	shl.b32 	%r97, %r96, 2;
	mov.u32 	%r98, s2_data;
	add.s32 	%r149, %r98, %r97;
	mul.lo.s32 	%r99, %r1, %r4;
	shl.b32 	%r13, %r99, 2;
	mad.lo.s32 	%r148, %r78, %r156, %r5;
	mul.lo.s32 	%r15, %r1, %r78;
	neg.s32 	%r147, %r95;
	mad.lo.s32 	%r100, %r1, %r95, %r2;
	add.s32 	%r156, %r100, %r8;
$L__BB0_4:
	.pragma "nounroll";
	mul.wide.s32 	%rd6, %r148, 4;
	add.s64 	%rd7, %rd1, %rd6;
	ld.global.f32 	%f2, [%rd7];
	st.shared.f32 	[%r149], %f2;
	add.s32 	%r149, %r149, %r13;
	add.s32 	%r148, %r148, %r15;
	add.s32 	%r147, %r147, 1;
	setp.ne.s32 	%p5, %r147, 0;
	@%p5 bra 	$L__BB0_4;
$L__BB0_5:
	setp.lt.u32 	%p6, %r11, 3;
	@%p6 bra 	$L__BB0_8;
	shl.b32 	%r101, %r1, 1;
	add.s32 	%r102, %r156, %r101;
	mad.lo.s32 	%r155, %r78, %r102, %r5;
	mul.lo.s32 	%r103, %r1, %r78;
	shl.b32 	%r26, %r103, 2;
	sub.s32 	%r104, %r102, %r8;
	mul.lo.s32 	%r105, %r4, %r104;
	shl.b32 	%r27, %r105, 2;
	shl.b32 	%r106, %r6, 2;
	mov.u32 	%r107, s2_data;
	add.s32 	%r154, %r107, %r106;
	mad.lo.s32 	%r108, %r1, 3, %r156;
	mad.lo.s32 	%r153, %r78, %r108, %r5;
	sub.s32 	%r109, %r108, %r8;
	mul.lo.s32 	%r110, %r4, %r109;
	shl.b32 	%r30, %r110, 2;
	add.s32 	%r111, %r1, %r156;
	sub.s32 	%r112, %r111, %r8;
	mul.lo.s32 	%r113, %r4, %r112;
	shl.b32 	%r31, %r113, 2;
	mad.lo.s32 	%r152, %r78, %r111, %r5;
	mad.lo.s32 	%r151, %r156, %r78, %r5;
	sub.s32 	%r114, %r156, %r8;
	mul.lo.s32 	%r115, %r4, %r114;
	shl.b32 	%r34, %r115, 2;
$L__BB0_7:
	mul.wide.s32 	%rd8, %r151, 4;
	add.s64 	%rd9, %rd1, %rd8;
	ld.global.f32 	%f3, [%rd9];
	add.s32 	%r116, %r154, %r34;
	st.shared.f32 	[%r116], %f3;
	add.s32 	%r117, %r156, %r1;
	mul.wide.s32 	%rd10, %r152, 4;
	add.s64 	%rd11, %rd1, %rd10;
	ld.global.f32 	%f4, [%rd11];
	add.s32 	%r118, %r154, %r31;
	st.shared.f32 	[%r118], %f4;
	add.s32 	%r119, %r117, %r1;
	mul.wide.s32 	%rd12, %r155, 4;
	add.s64 	%rd13, %rd1, %rd12;
	ld.global.f32 	%f5, [%rd13];
	add.s32 	%r120, %r154, %r27;
	st.shared.f32 	[%r120], %f5;
	add.s32 	%r121, %r119, %r1;
	mul.wide.s32 	%rd14, %r153, 4;
	add.s64 	%rd15, %rd1, %rd14;
	ld.global.f32 	%f6, [%rd15];
	add.s32 	%r122, %r154, %r30;
	st.shared.f32 	[%r122], %f6;
	add.s32 	%r156, %r121, %r1;
	add.s32 	%r155, %r155, %r26;
	mul.lo.s32 	%r123, %r1, %r4;
	shl.b32 	%r124, %r123, 4;
	add.s32 	%r154, %r154, %r124;
	add.s32 	%r153, %r153, %r26;
	add.s32 	%r152, %r152, %r26;
	add.s32 	%r151, %r151, %r26;
	setp.lt.s32 	%p7, %r156, %r9;
	@%p7 bra 	$L__BB0_7;
$L__BB0_8:
	setp.ge.s32 	%p8, %r3, %r76;
	@%p8 bra 	$L__BB0_16;
	mad.lo.s32 	%r125, %r78, %r3, %r5;
	cvta.to.global.u64 	%rd16, %rd3;
	mul.wide.s32 	%rd17, %r125, 4;
	add.s64 	%rd18, %rd16, %rd17;
	ld.global.f32 	%f1, [%rd18];
	bar.sync 	0;
	setp.le.s32 	%p9, %r77, %r8;
	@%p9 bra 	$L__BB0_16;
	mul.lo.s32 	%r47, %r77, %r3;
	add.s32 	%r126, %r8, 1;
	max.s32 	%r48, %r9, %r126;
	sub.s32 	%r127, %r48, %r8;
	and.b32  	%r49, %r127, 3;
	setp.eq.s32 	%p10, %r49, 0;
	mov.u32 	%r163, %r8;
	@%p10 bra 	$L__BB0_13;
	add.s32 	%r128, %r47, %r8;
	mad.lo.s32 	%r159, %r78, %r128, %r5;
	shl.b32 	%r129, %r6, 2;
	mov.u32 	%r130, s2_data;
	add.s32 	%r158, %r130, %r129;
	shl.b32 	%r52, %r4, 2;
	neg.s32 	%r157, %r49;
	add.s32 	%r163, %r8, %r49;
$L__BB0_12:
	.pragma "nounroll";
	ld.shared.f32 	%f7, [%r158];
	sub.f32 	%f8, %f1, %f7;
	mul.f32 	%f9, %f8, %f8;
	mul.wide.s32 	%rd19, %r159, 4;
	add.s64 	%rd20, %rd2, %rd19;
	st.global.f32 	[%rd20], %f9;
	add.s32 	%r159, %r159, %r78;
	add.s32 	%r158, %r158, %r52;
	add.s32 	%r157, %r157, 1;
	setp.ne.s32 	%p11, %r157, 0;
	@%p11 bra 	$L__BB0_12;
$L__BB0_13:
	sub.s32 	%r131, %r8, %r48;
	setp.gt.u32 	%p12, %r131, -4;
	@%p12 bra 	$L__BB0_16;
	shl.b32 	%r132, %r163, 2;
	mul.lo.s32 	%r133, %r7, 40;
	sub.s32 	%r134, %r132, %r133;
	add.s32 	%r135, %r134, 4;
	mul.lo.s32 	%r62, %r4, %r135;
	shl.b32 	%r136, %r6, 2;
	mov.u32 	%r137, s2_data;
	add.s32 	%r162, %r137, %r136;
	shl.b32 	%r64, %r4, 4;
	add.s32 	%r138, %r134, 8;
	mul.lo.s32 	%r65, %r4, %r138;
	add.s32 	%r139, %r134, 12;
	mul.lo.s32 	%r66, %r4, %r139;
	sub.s32 	%r140, %r163, %r8;
	mul.lo.s32 	%r141, %r4, %r140;
	shl.b32 	%r67, %r141, 2;
	add.s32 	%r142, %r163, %r47;
	mad.lo.s32 	%r161, %r78, %r142, %r5;
	shl.b32 	%r69, %r78, 2;
	mul.wide.s32 	%rd23, %r78, 4;
$L__BB0_15:
	add.s32 	%r143, %r162, %r67;
	ld.shared.f32 	%f10, [%r143];
	sub.f32 	%f11, %f1, %f10;
	mul.f32 	%f12, %f11, %f11;
	mul.wide.s32 	%rd21, %r161, 4;
	add.s64 	%rd22, %rd2, %rd21;
	st.global.f32 	[%rd22], %f12;
	add.s32 	%r144, %r162, %r62;
	ld.shared.f32 	%f13, [%r144];
	sub.f32 	%f14, %f1, %f13;
	mul.f32 	%f15, %f14, %f14;
	add.s64 	%rd24, %rd22, %rd23;
	st.global.f32 	[%rd24], %f15;
	add.s32 	%r145, %r162, %r65;
	ld.shared.f32 	%f16, [%r145];
	sub.f32 	%f17, %f1, %f16;
	mul.f32 	%f18, %f17, %f17;
	add.s64 	%rd25, %rd24, %rd23;
	st.global.f32 	[%rd25], %f18;
	add.s32 	%r146, %r162, %r66;
	ld.shared.f32 	%f19, [%r146];
	sub.f32 	%f20, %f1, %f19;
	mul.f32 	%f21, %f20, %f20;
	add.s64 	%rd26, %rd25, %rd23;
	st.global.f32 	[%rd26], %f21;
	add.s32 	%r163, %r163, 4;
	add.s32 	%r162, %r162, %r64;
	add.s32 	%r161, %r161, %r69;
	setp.lt.s32 	%p13, %r163, %r9;
	@%p13 bra 	$L__BB0_15;
$L__BB0_16:
	ret;

}
	// .globl	_Z8sumDiffsiiiPfS_
.visible .entry _Z8sumDiffsiiiPfS_(
	.param .u32 _Z8sumDiffsiiiPfS__param_0,
	.param .u32 _Z8sumDiffsiiiPfS__param_1,
	.param .u32 _Z8sumDiffsiiiPfS__param_2,
	.param .u64 .ptr .align 1 _Z8sumDiffsiiiPfS__param_3,
	.param .u64 .ptr .align 1 _Z8sumDiffsiiiPfS__param_4
)
{
	.reg .pred 	%p<19>;
	.reg .b32 	%r<71>;
	.reg .b32 	%f<94>;
	.reg .b64 	%rd<16>;

	ld.param.u32 	%r31, [_Z8sumDiffsiiiPfS__param_0];
	ld.param.u32 	%r29, [_Z8sumDiffsiiiPfS__param_1];
	ld.param.u32 	%r30, [_Z8sumDiffsiiiPfS__param_2];
	ld.param.u64 	%rd4, [_Z8sumDiffsiiiPfS__param_3];
	ld.param.u64 	%rd3, [_Z8sumDiffsiiiPfS__param_4];
	cvta.to.global.u64 	%rd1, %rd4;
	mov.u32 	%r32, %ctaid.x;
	mov.u32 	%r33, %ntid.x;
	mov.u32 	%r34, %tid.x;
	mad.lo.s32 	%r1, %r32, %r33, %r34;
	shr.s32 	%r35, %r1, 31;
	shr.u32 	%r36, %r35, 27;
	add.s32 	%r37, %r1, %r36;
	shr.s32 	%r38, %r37, 5;
	div.s32 	%r3, %r38, %r31;
	mul.lo.s32 	%r39, %r3, %r31;
	sub.s32 	%r2, %r38, %r39;
	setp.lt.s32 	%p1, %r31, 0;
	setp.ge.s32 	%p2, %r3, %r29;
	or.pred  	%p3, %p1, %p2;
	@%p3 bra 	$L__BB1_16;
	and.b32  	%r43, %r37, -32;
	sub.s32 	%r66, %r1, %r43;
	setp.ge.s32 	%p4, %r66, %r30;
	mov.f32 	%f93, 0f00000000;
	@%p4 bra 	$L__BB1_14;
	mad.lo.s32 	%r44, %r2, %r29, %r3;
	mul.lo.s32 	%r5, %r44, %r30;
	not.b32 	%r45, %r66;
	add.s32 	%r46, %r30, %r45;
	shr.u32 	%r47, %r46, 5;
	add.s32 	%r6, %r47, 1;
	and.b32  	%r7, %r6, 15;
	setp.lt.u32 	%p5, %r46, 480;
	mov.f32 	%f93, 0f00000000;
	@%p5 bra 	$L__BB1_5;
	and.b32  	%r48, %r6, 268435440;
	neg.s32 	%r64, %r48;
	add.s64 	%rd2, %rd1, 1024;
	add.s32 	%r63, %r66, %r5;
	mov.f32 	%f93, 0f00000000;
$L__BB1_4:
	.pragma "nounroll";
	mul.wide.s32 	%rd5, %r63, 4;
	add.s64 	%rd6, %rd2, %rd5;
	ld.global.f32 	%f19, [%rd6+-1024];
	add.f32 	%f20, %f93, %f19;
	ld.global.f32 	%f21, [%rd6+-896];
	add.f32 	%f22, %f20, %f21;
	ld.global.f32 	%f23, [%rd6+-768];
	add.f32 	%f24, %f22, %f23;
	ld.global.f32 	%f25, [%rd6+-640];
	add.f32 	%f26, %f24, %f25;
	ld.global.f32 	%f27, [%rd6+-512];
	add.f32 	%f28, %f26, %f27;
	ld.global.f32 	%f29, [%rd6+-384];
	add.f32 	%f30, %f28, %f29;
	ld.global.f32 	%f31, [%rd6+-256];
	add.f32 	%f32, %f30, %f31;
	ld.global.f32 	%f33, [%rd6+-128];
	add.f32 	%f34, %f32, %f33;
	ld.global.f32 	%f35, [%rd6];
	add.f32 	%f36, %f34, %f35;
	ld.global.f32 	%f37, [%rd6+128];
	add.f32 	%f38, %f36, %f37;
	ld.global.f32 	%f39, [%rd6+256];
	add.f32 	%f40, %f38, %f39;
	ld.global.f32 	%f41, [%rd6+384];
	add.f32 	%f42, %f40, %f41;
	ld.global.f32 	%f43, [%rd6+512];
	add.f32 	%f44, %f42, %f43;
	ld.global.f32 	%f45, [%rd6+640];
	add.f32 	%f46, %f44, %f45;
	ld.global.f32 	%f47, [%rd6+768];
	add.f32 	%f48, %f46, %f47;
	ld.global.f32 	%f49, [%rd6+896];
	add.f32 	%f93, %f48, %f49;
	add.s32 	%r66, %r66, 512;
	add.s32 	%r64, %r64, 16;
	add.s32 	%r63, %r63, 512;
	setp.ne.s32 	%p6, %r64, 0;
	@%p6 bra 	$L__BB1_4;
$L__BB1_5:
	setp.eq.s32 	%p7, %r7, 0;
	@%p7 bra 	$L__BB1_14;
	and.b32  	%r17, %r6, 7;
	setp.lt.u32 	%p8, %r7, 8;
	@%p8 bra 	$L__BB1_8;
	add.s32 	%r49, %r66, %r5;
	mul.wide.s32 	%rd7, %r49, 4;
	add.s64 	%rd8, %rd1, %rd7;
	ld.global.f32 	%f51, [%rd8];
	add.f32 	%f52, %f93, %f51;
	ld.global.f32 	%f53, [%rd8+128];
	add.f32 	%f54, %f52, %f53;
	ld.global.f32 	%f55, [%rd8+256];
	add.f32 	%f56, %f54, %f55;
	ld.global.f32 	%f57, [%rd8+384];
	add.f32 	%f58, %f56, %f57;
	ld.global.f32 	%f59, [%rd8+512];
	add.f32 	%f60, %f58, %f59;
	ld.global.f32 	%f61, [%rd8+640];
	add.f32 	%f62, %f60, %f61;
	ld.global.f32 	%f63, [%rd8+768];
	add.f32 	%f64, %f62, %f63;
	ld.global.f32 	%f65, [%rd8+896];
	add.f32 	%f93, %f64, %f65;
	add.s32 	%r66, %r66, 256;
$L__BB1_8:
	setp.eq.s32 	%p9, %r17, 0;
	@%p9 bra 	$L__BB1_14;
	and.b32  	%r20, %r6, 3;
	setp.lt.u32 	%p10, %r17, 4;
	@%p10 bra 	$L__BB1_11;
	add.s32 	%r50, %r66, %r5;
	mul.wide.s32 	%rd9, %r50, 4;
	add.s64 	%rd10, %rd1, %rd9;
	ld.global.f32 	%f67, [%rd10];
	add.f32 	%f68, %f93, %f67;
	ld.global.f32 	%f69, [%rd10+128];
	add.f32 	%f70, %f68, %f69;
	ld.global.f32 	%f71, [%rd10+256];
	add.f32 	%f72, %f70, %f71;
	ld.global.f32 	%f73, [%rd10+384];
	add.f32 	%f93, %f72, %f73;
	add.s32 	%r66, %r66, 128;
$L__BB1_11:
	setp.eq.s32 	%p11, %r20, 0;
	@%p11 bra 	$L__BB1_14;
	add.s32 	%r70, %r66, %r5;
	neg.s32 	%r69, %r20;
$L__BB1_13:
	.pragma "nounroll";
	mul.wide.s32 	%rd11, %r70, 4;
	add.s64 	%rd12, %rd1, %rd11;
	ld.global.f32 	%f74, [%rd12];
	add.f32 	%f93, %f93, %f74;
	add.s32 	%r70, %r70, 32;
	add.s32 	%r69, %r69, 1;
	setp.ne.s32 	%p12, %r69, 0;
	@%p12 bra 	$L__BB1_13;
$L__BB1_14:
	mov.b32 	%r51, %f93;
	shfl.sync.down.b32	%r52|%p13, %r51, 16, 31, -1;
	mov.b32 	%f75, %r52;
	add.f32 	%f76, %f93, %f75;
	mov.b32 	%r53, %f76;
	shfl.sync.down.b32	%r54|%p14, %r53, 8, 31, -1;
	mov.b32 	%f77, %r54;
	add.f32 	%f78, %f76, %f77;
	mov.b32 	%r55, %f78;
	shfl.sync.down.b32	%r56|%p15, %r55, 4, 31, -1;
	mov.b32 	%f79, %r56;
	add.f32 	%f80, %f78, %f79;
	mov.b32 	%r57, %f80;
	shfl.sync.down.b32	%r58|%p16, %r57, 2, 31, -1;
	mov.b32 	%f81, %r58;
	add.f32 	%f82, %f80, %f81;
	mov.b32 	%r59, %f82;
	shfl.sync.down.b32	%r60|%p17, %r59, 1, 31, -1;
	mov.b32 	%f83, %r60;
	add.f32 	%f14, %f82, %f83;
	and.b32  	%r61, %r1, 31;
	setp.ne.s32 	%p18, %r61, 0;
	@%p18 bra 	$L__BB1_16;
	sqrt.rn.f32 	%f84, %f14;
	mad.lo.s32 	%r62, %r2, %r29, %r3;
	cvta.to.global.u64 	%rd13, %rd3;
	mul.wide.s32 	%rd14, %r62, 4;
	add.s64 	%rd15, %rd13, %rd14;
	st.global.f32 	[%rd15], %f84;
$L__BB1_16:
	ret;

}
	// .globl	_Z16minReduceEachRowiiiPf
.visible .entry _Z16minReduceEachRowiiiPf(
	.param .u32 _Z16minReduceEachRowiiiPf_param_0,
	.param .u32 _Z16minReduceEachRowiiiPf_param_1,
	.param .u32 _Z16minReduceEachRowiiiPf_param_2,
	.param .u64 .ptr .align 1 _Z16minReduceEachRowiiiPf_param_3
)
{
	.reg .pred 	%p<16>;
	.reg .b32 	%r<34>;
	.reg .b32 	%f<29>;
	.reg .b64 	%rd<7>;
	// demoted variable
	.shared .align 4 .b8 _ZZ16minReduceEachRowiiiPfE3vec[128];
	ld.param.u32 	%r3, [_Z16minReduceEachRowiiiPf_param_1];
	ld.param.u64 	%rd2, [_Z16minReduceEachRowiiiPf_param_3];
	cvta.to.global.u64 	%rd1, %rd2;
	mov.u32 	%r1, %ctaid.x;
	mov.u32 	%r2, %tid.x;
	setp.ge.s32 	%p1, %r2, %r3;
	mov.f32 	%f27, 0f7F7FFFFF;
	@%p1 bra 	$L__BB2_2;
	mad.lo.s32 	%r4, %r3, %r1, %r2;
	mul.wide.u32 	%rd3, %r4, 4;
	add.s64 	%rd4, %rd1, %rd3;
	ld.global.f32 	%f27, [%rd4];
$L__BB2_2:
	mov.b32 	%r5, %f27;
	shfl.sync.down.b32	%r6|%p2, %r5, 16, 31, -1;
	mov.b32 	%f8, %r6;
	min.f32 	%f9, %f27, %f8;
	mov.b32 	%r7, %f9;
	shfl.sync.down.b32	%r8|%p3, %r7, 8, 31, -1;
	mov.b32 	%f10, %r8;
	min.f32 	%f11, %f9, %f10;
	mov.b32 	%r9, %f11;
	shfl.sync.down.b32	%r10|%p4, %r9, 4, 31, -1;
	mov.b32 	%f12, %r10;
	min.f32 	%f13, %f11, %f12;
	mov.b32 	%r11, %f13;
	shfl.sync.down.b32	%r12|%p5, %r11, 2, 31, -1;
	mov.b32 	%f14, %r12;
	min.f32 	%f15, %f13, %f14;
	mov.b32 	%r13, %f15;
	shfl.sync.down.b32	%r14|%p6, %r13, 1, 31, -1;
	mov.b32 	%f16, %r14;
	min.f32 	%f3, %f15, %f16;
	and.b32  	%r15, %r2, 31;
	setp.ne.s32 	%p7, %r15, 0;
	@%p7 bra 	$L__BB2_4;
	shr.u32 	%r16, %r2, 3;
	mov.u32 	%r17, _ZZ16minReduceEachRowiiiPfE3vec;
	add.s32 	%r18, %r17, %r16;
	st.shared.f32 	[%r18], %f3;
$L__BB2_4:
	bar.sync 	0;
	setp.gt.u32 	%p8, %r2, 31;
	@%p8 bra 	$L__BB2_9;
	shr.s32 	%r19, %r3, 5;
	setp.ge.s32 	%p9, %r2, %r19;
	mov.f32 	%f28, 0f7F7FFFFF;
	@%p9 bra 	$L__BB2_7;
	shl.b32 	%r20, %r2, 2;
	mov.u32 	%r21, _ZZ16minReduceEachRowiiiPfE3vec;
	add.s32 	%r22, %r21, %r20;
	ld.shared.f32 	%f28, [%r22];
$L__BB2_7:
	mov.b32 	%r23, %f28;
	shfl.sync.down.b32	%r24|%p10, %r23, 16, 31, -1;
	mov.b32 	%f18, %r24;
	min.f32 	%f19, %f28, %f18;
	mov.b32 	%r25, %f19;
	shfl.sync.down.b32	%r26|%p11, %r25, 8, 31, -1;
	mov.b32 	%f20, %r26;
	min.f32 	%f21, %f19, %f20;
	mov.b32 	%r27, %f21;
	shfl.sync.down.b32	%r28|%p12, %r27, 4, 31, -1;
	mov.b32 	%f22, %r28;
	min.f32 	%f23, %f21, %f22;
	mov.b32 	%r29, %f23;
	shfl.sync.down.b32	%r30|%p13, %r29, 2, 31, -1;
	mov.b32 	%f24, %r30;
	min.f32 	%f25, %f23, %f24;
	mov.b32 	%r31, %f25;
	shfl.sync.down.b32	%r32|%p14, %r31, 1, 31, -1;
	mov.b32 	%f26, %r32;
	min.f32 	%f6, %f25, %f26;
	setp.ne.s32 	%p15, %r2, 0;
	@%p15 bra 	$L__BB2_9;
	mul.lo.s32 	%r33, %r3, %r1;
	mul.wide.s32 	%rd5, %r33, 4;
	add.s64 	%rd6, %rd1, %rd5;
	st.global.f32 	[%rd6], %f6;
$L__BB2_9:
	ret;

}
	// .globl	_Z16minReduceEachColiiiPf
.visible .entry _Z16minReduceEachColiiiPf(
	.param .u32 _Z16minReduceEachColiiiPf_param_0,
	.param .u32 _Z16minReduceEachColiiiPf_param_1,
	.param .u32 _Z16minReduceEachColiiiPf_param_2,
	.param .u64 .ptr .align 1 _Z16minReduceEachColiiiPf_param_3
)
{
	.reg .pred 	%p<16>;
	.reg .b32 	%r<34>;
	.reg .b32 	%f<29>;
	.reg .b64 	%rd<7>;
	// demoted variable
	.shared .align 4 .b8 _ZZ16minReduceEachColiiiPfE3vec[128];
	ld.param.u32 	%r3, [_Z16minReduceEachColiiiPf_param_0];
	ld.param.u32 	%r4, [_Z16minReduceEachColiiiPf_param_1];
	ld.param.u64 	%rd2, [_Z16minReduceEachColiiiPf_param_3];
	cvta.to.global.u64 	%rd1, %rd2;
	mov.u32 	%r1, %ctaid.x;
	mov.u32 	%r2, %tid.x;
	setp.ge.s32 	%p1, %r2, %r3;
	mov.f32 	%f27, 0f7F7FFFFF;
	@%p1 bra 	$L__BB3_2;
	mad.lo.s32 	%r5, %r3, %r2, %r1;
	mul.wide.u32 	%rd3, %r5, 4;
	add.s64 	%rd4, %rd1, %rd3;
	ld.global.f32 	%f27, [%rd4];
$L__BB3_2:
	mov.b32 	%r6, %f27;
	shfl.sync.down.b32	%r7|%p2, %r6, 16, 31, -1;
	mov.b32 	%f8, %r7;
	min.f32 	%f9, %f27, %f8;
	mov.b32 	%r8, %f9;
	shfl.sync.down.b32	%r9|%p3, %r8, 8, 31, -1;
	mov.b32 	%f10, %r9;
	min.f32 	%f11, %f9, %f10;
	mov.b32 	%r10, %f11;
	shfl.sync.down.b32	%r11|%p4, %r10, 4, 31, -1;
	mov.b32 	%f12, %r11;
	min.f32 	%f13, %f11, %f12;
	mov.b32 	%r12, %f13;
	shfl.sync.down.b32	%r13|%p5, %r12, 2, 31, -1;
	mov.b32 	%f14, %r13;
	min.f32 	%f15, %f13, %f14;
	mov.b32 	%r14, %f15;
	shfl.sync.down.b32	%r15|%p6, %r14, 1, 31, -1;
	mov.b32 	%f16, %r15;
	min.f32 	%f3, %f15, %f16;
	and.b32  	%r16, %r2, 31;
	setp.ne.s32 	%p7, %r16, 0;
	@%p7 bra 	$L__BB3_4;
	shr.u32 	%r17, %r2, 3;
	mov.u32 	%r18, _ZZ16minReduceEachColiiiPfE3vec;
	add.s32 	%r19, %r18, %r17;
	st.shared.f32 	[%r19], %f3;
$L__BB3_4:
	bar.sync 	0;
	setp.gt.u32 	%p8, %r2, 31;
	@%p8 bra 	$L__BB3_9;
	shr.s32 	%r20, %r4, 5;
	setp.ge.s32 	%p9, %r2, %r20;
	mov.f32 	%f28, 0f7F7FFFFF;
	@%p9 bra 	$L__BB3_7;
	shl.b32 	%r21, %r2, 2;
	mov.u32 	%r22, _ZZ16minReduceEachColiiiPfE3vec;
	add.s32 	%r23, %r22, %r21;
	ld.shared.f32 	%f28, [%r23];
$L__BB3_7:
	mov.b32 	%r24, %f28;
	shfl.sync.down.b32	%r25|%p10, %r24, 16, 31, -1;
	mov.b32 	%f18, %r25;
	min.f32 	%f19, %f28, %f18;
	mov.b32 	%r26, %f19;
	shfl.sync.down.b32	%r27|%p11, %r26, 8, 31, -1;
	mov.b32 	%f20, %r27;
	min.f32 	%f21, %f19, %f20;
	mov.b32 	%r28, %f21;
	shfl.sync.down.b32	%r29|%p12, %r28, 4, 31, -1;
	mov.b32 	%f22, %r29;
	min.f32 	%f23, %f21, %f22;
	mov.b32 	%r30, %f23;
	shfl.sync.down.b32	%r31|%p13, %r30, 2, 31, -1;
	mov.b32 	%f24, %r31;
	min.f32 	%f25, %f23, %f24;
	mov.b32 	%r32, %f25;
	shfl.sync.down.b32	%r33|%p14, %r32, 1, 31, -1;
	mov.b32 	%f26, %r33;
	min.f32 	%f6, %f25, %f26;
	setp.ne.s32 	%p15, %r2, 0;
	@%p15 bra 	$L__BB3_9;
	mul.wide.u32 	%rd5, %r1, 4;
	add.s64 	%rd6, %rd1, %rd5;
	st.global.f32 	[%rd6], %f6;
$L__BB3_9:
	ret;

}
	// .globl	_Z10sumRowMinsiiiPf
.visible .entry _Z10sumRowMinsiiiPf(
	.param .u32 _Z10sumRowMinsiiiPf_param_0,
	.param .u32 _Z10sumRowMinsiiiPf_param_1,
	.param .u32 _Z10sumRowMinsiiiPf_param_2,
	.param .u64 .ptr .align 1 _Z10sumRowMinsiiiPf_param_3
)
{
	.reg .pred 	%p<16>;
	.reg .b32 	%r<33>;
	.reg .b32 	%f<28>;
	.reg .b64 	%rd<5>;
	// demoted variable
	.shared .align 4 .b8 _ZZ10sumRowMinsiiiPfE3vec[128];
	ld.param.u32 	%r2, [_Z10sumRowMinsiiiPf_param_0];
	ld.param.u32 	%r3, [_Z10sumRowMinsiiiPf_param_1];
	ld.param.u64 	%rd2, [_Z10sumRowMinsiiiPf_param_3];
	cvta.to.global.u64 	%rd1, %rd2;
	mov.u32 	%r1, %tid.x;
	setp.ge.s32 	%p1, %r1, %r2;
	mov.f32 	%f27, 0f00000000;
	@%p1 bra 	$L__BB4_2;
	mul.lo.s32 	%r4, %r3, %r1;
	mul.wide.s32 	%rd3, %r4, 4;
	add.s64 	%rd4, %rd1, %rd3;
	ld.global.f32 	%f27, [%rd4];
$L__BB4_2:
	mov.b32 	%r5, %f27;
	shfl.sync.down.b32	%r6|%p2, %r5, 16, 31, -1;
	mov.b32 	%f6, %r6;
	add.f32 	%f7, %f27, %f6;
	mov.b32 	%r7, %f7;
	shfl.sync.down.b32	%r8|%p3, %r7, 8, 31, -1;
	mov.b32 	%f8, %r8;
	add.f32 	%f9, %f7, %f8;
	mov.b32 	%r9, %f9;
	shfl.sync.down.b32	%r10|%p4, %r9, 4, 31, -1;
	mov.b32 	%f10, %r10;
	add.f32 	%f11, %f9, %f10;
	mov.b32 	%r11, %f11;
	shfl.sync.down.b32	%r12|%p5, %r11, 2, 31, -1;
	mov.b32 	%f12, %r12;
	add.f32 	%f13, %f11, %f12;
	mov.b32 	%r13, %f13;
	shfl.sync.down.b32	%r14|%p6, %r13, 1, 31, -1;
	mov.b32 	%f14, %r14;
	add.f32 	%f3, %f13, %f14;
	and.b32  	%r15, %r1, 31;
	setp.ne.s32 	%p7, %r15, 0;
	@%p7 bra 	$L__BB4_4;
	shr.u32 	%r16, %r1, 3;
	mov.u32 	%r17, _ZZ10sumRowMinsiiiPfE3vec;
	add.s32 	%r18, %r17, %r16;
	st.shared.f32 	[%r18], %f3;
$L__BB4_4:
	bar.sync 	0;
	setp.gt.u32 	%p8, %r1, 31;
	@%p8 bra 	$L__BB4_7;
	shr.s32 	%r19, %r2, 5;
	setp.lt.s32 	%p9, %r1, %r19;
	selp.f32 	%f15, 0f3F800000, 0f00000000, %p9;
	shl.b32 	%r20, %r1, 2;
	mov.u32 	%r21, _ZZ10sumRowMinsiiiPfE3vec;
	add.s32 	%r22, %r21, %r20;
	ld.shared.f32 	%f16, [%r22];
	mul.f32 	%f17, %f16, %f15;
	mov.b32 	%r23, %f17;
	shfl.sync.down.b32	%r24|%p10, %r23, 16, 31, -1;
	mov.b32 	%f18, %r24;
	add.f32 	%f19, %f17, %f18;
	mov.b32 	%r25, %f19;
	shfl.sync.down.b32	%r26|%p11, %r25, 8, 31, -1;
	mov.b32 	%f20, %r26;
	add.f32 	%f21, %f19, %f20;
	mov.b32 	%r27, %f21;
	shfl.sync.down.b32	%r28|%p12, %r27, 4, 31, -1;
	mov.b32 	%f22, %r28;
	add.f32 	%f23, %f21, %f22;
	mov.b32 	%r29, %f23;
	shfl.sync.down.b32	%r30|%p13, %r29, 2, 31, -1;
	mov.b32 	%f24, %r30;
	add.f32 	%f25, %f23, %f24;
	mov.b32 	%r31, %f25;
	shfl.sync.down.b32	%r32|%p14, %r31, 1, 31, -1;
	mov.b32 	%f26, %r32;
	add.f32 	%f4, %f25, %f26;
	setp.ne.s32 	%p15, %r1, 0;
	@%p15 bra 	$L__BB4_7;
	st.global.f32 	[%rd1], %f4;
$L__BB4_7:
	ret;

}
	// .globl	_Z10sumColMinsiiiPf
.visible .entry _Z10sumColMinsiiiPf(
	.param .u32 _Z10sumColMinsiiiPf_param_0,
	.param .u32 _Z10sumColMinsiiiPf_param_1,
	.param .u32 _Z10sumColMinsiiiPf_param_2,
	.param .u64 .ptr .align 1 _Z10sumColMinsiiiPf_param_3
)
{
	.reg .pred 	%p<16>;
	.reg .b32 	%r<31>;
	.reg .b32 	%f<28>;
	.reg .b64 	%rd<5>;
	// demoted variable
	.shared .align 4 .b8 _ZZ10sumColMinsiiiPfE3vec[128];
	ld.param.u32 	%r2, [_Z10sumColMinsiiiPf_param_1];
	ld.param.u64 	%rd2, [_Z10sumColMinsiiiPf_param_3];
	cvta.to.global.u64 	%rd1, %rd2;
	mov.u32 	%r1, %tid.x;
	setp.ge.s32 	%p1, %r1, %r2;
	mov.f32 	%f27, 0f00000000;
	@%p1 bra 	$L__BB5_2;
	mul.wide.u32 	%rd3, %r1, 4;
	add.s64 	%rd4, %rd1, %rd3;
	ld.global.f32 	%f27, [%rd4];
$L__BB5_2:
	mov.b32 	%r3, %f27;
	shfl.sync.down.b32	%r4|%p2, %r3, 16, 31, -1;
	mov.b32 	%f6, %r4;
	add.f32 	%f7, %f27, %f6;
	mov.b32 	%r5, %f7;
	shfl.sync.down.b32	%r6|%p3, %r5, 8, 31, -1;
	mov.b32 	%f8, %r6;
	add.f32 	%f9, %f7, %f8;
	mov.b32 	%r7, %f9;
	shfl.sync.down.b32	%r8|%p4, %r7, 4, 31, -1;
	mov.b32 	%f10, %r8;
	add.f32 	%f11, %f9, %f10;
	mov.b32 	%r9, %f11;
	shfl.sync.down.b32	%r10|%p5, %r9, 2, 31, -1;
	mov.b32 	%f12, %r10;
	add.f32 	%f13, %f11, %f12;
	mov.b32 	%r11, %f13;
	shfl.sync.down.b32	%r12|%p6, %r11, 1, 31, -1;
	mov.b32 	%f14, %r12;
	add.f32 	%f3, %f13, %f14;
	and.b32  	%r13, %r1, 31;
	setp.ne.s32 	%p7, %r13, 0;
	@%p7 bra 	$L__BB5_4;
	shr.u32 	%r14, %r1, 3;
	mov.u32 	%r15, _ZZ10sumColMinsiiiPfE3vec;
	add.s32 	%r16, %r15, %r14;
	st.shared.f32 	[%r16], %f3;
$L__BB5_4:
	bar.sync 	0;
	setp.gt.u32 	%p8, %r1, 31;
	@%p8 bra 	$L__BB5_7;
	shr.s32 	%r17, %r2, 5;
	setp.lt.s32 	%p9, %r1, %r17;
	selp.f32 	%f15, 0f3F800000, 0f00000000, %p9;
	shl.b32 	%r18, %r1, 2;
	mov.u32 	%r19, _ZZ10sumColMinsiiiPfE3vec;
	add.s32 	%r20, %r19, %r18;
	ld.shared.f32 	%f16, [%r20];
	mul.f32 	%f17, %f16, %f15;
	mov.b32 	%r21, %f17;
	shfl.sync.down.b32	%r22|%p10, %r21, 16, 31, -1;
	mov.b32 	%f18, %r22;
	add.f32 	%f19, %f17, %f18;
	mov.b32 	%r23, %f19;
	shfl.sync.down.b32	%r24|%p11, %r23, 8, 31, -1;
	mov.b32 	%f20, %r24;
	add.f32 	%f21, %f19, %f20;
	mov.b32 	%r25, %f21;
	shfl.sync.down.b32	%r26|%p12, %r25, 4, 31, -1;
	mov.b32 	%f22, %r26;
	add.f32 	%f23, %f21, %f22;
	mov.b32 	%r27, %f23;
	shfl.sync.down.b32	%r28|%p13, %r27, 2, 31, -1;
	mov.b32 	%f24, %r28;
	add.f32 	%f25, %f23, %f24;
	mov.b32 	%r29, %f25;
	shfl.sync.down.b32	%r30|%p14, %r29, 1, 31, -1;
	mov.b32 	%f26, %r30;
	add.f32 	%f4, %f25, %f26;
	setp.ne.s32 	%p15, %r1, 0;
	@%p15 bra 	$L__BB5_7;
	st.global.f32 	[%rd1], %f4;
$L__BB5_7:
	ret;

}


// ===== COMPILED SASS (sm_100) =====

	.target	sm_100

	.elftype	@"ET_EXEC"


//--------------------- .note.nv.tkinfo           --------------------------
	.section	.note.nv.tkinfo,"",@"SHT_NOTE"
	.sectionflags	@"SHF_NOTE_NV_TKINFO"
	.tkinfo
        /*0018*/ 	.word	0x00000002
        /*0030*/ 	.string	""
        /*0030*/ 	.string	"ptxas"
        /*0030*/ 	.string	"Cuda compilation tools, release 13.0, V13.0.88"
        /*0030*/ 	.string	"Build cuda_13.0.r13.0/compiler.36424714_0"
        /*0030*/ 	.string	"-arch sm_100 -m 64 "



//--------------------- .note.nv.cuinfo           --------------------------
	.section	.note.nv.cuinfo,"",@"SHT_NOTE"
	.sectionflags	@"SHF_NOTE_NV_CUINFO"
        /*0018*/ 	.short	0x0002
        /*001a*/ 	.short	0x0064
        /*001c*/ 	.short	0x0082
	.zero		2


//--------------------- .nv.info                  --------------------------
	.section	.nv.info,"",@"SHT_CUDA_INFO"
	.align	4


	//----- nvinfo : EIATTR_REGCOUNT
	.align		4
        /*0000*/ 	.byte	0x04, 0x2f
        /*0002*/ 	.short	(.L_1 - .L_0)
	.align		4
.L_0:
        /*0004*/ 	.word	index@(_Z15computeSqrDiffsiiiPfS_S_)
        /*0008*/ 	.word	0x00000020


	//----- nvinfo : EIATTR_FRAME_SIZE
	.align		4
.L_1:
        /*000c*/ 	.byte	0x04, 0x11
        /*000e*/ 	.short	(.L_3 - .L_2)
	.align		4
.L_2:
        /*0010*/ 	.word	index@(_Z15computeSqrDiffsiiiPfS_S_)
        /*0014*/ 	.word	0x00000000


	//----- nvinfo : EIATTR_REGCOUNT
	.align		4
.L_3:
        /*0018*/ 	.byte	0x04, 0x2f
        /*001a*/ 	.short	(.L_5 - .L_4)
	.align		4
.L_4:
        /*001c*/ 	.word	index@(_Z8sumDiffsiiiPfS_)
        /*0020*/ 	.word	0x0000001f


	//----- nvinfo : EIATTR_FRAME_SIZE
	.align		4
.L_5:
        /*0024*/ 	.byte	0x04, 0x11
        /*0026*/ 	.short	(.L_7 - .L_6)
	.align		4
.L_6:
        /*0028*/ 	.word	index@($__internal_0_$__cuda_sm20_sqrt_rn_f32_slowpath)
        /*002c*/ 	.word	0x00000000


	//----- nvinfo : EIATTR_FRAME_SIZE
	.align		4
.L_7:
        /*0030*/ 	.byte	0x04, 0x11
        /*0032*/ 	.short	(.L_9 - .L_8)
	.align		4
.L_8:
        /*0034*/ 	.word	index@(_Z8sumDiffsiiiPfS_)
        /*0038*/ 	.word	0x00000000


	//----- nvinfo : EIATTR_REGCOUNT
	.align		4
.L_9:
        /*003c*/ 	.byte	0x04, 0x2f
        /*003e*/ 	.short	(.L_11 - .L_10)
	.align		4
.L_10:
        /*0040*/ 	.word	index@(_Z16minReduceEachRowiiiPf)
        /*0044*/ 	.word	0x0000000e


	//----- nvinfo : EIATTR_FRAME_SIZE
	.align		4
.L_11:
        /*0048*/ 	.byte	0x04, 0x11
        /*004a*/ 	.short	(.L_13 - .L_12)
	.align		4
.L_12:
        /*004c*/ 	.word	index@(_Z16minReduceEachRowiiiPf)
        /*0050*/ 	.word	0x00000000


	//----- nvinfo : EIATTR_REGCOUNT
	.align		4
.L_13:
        /*0054*/ 	.byte	0x04, 0x2f
        /*0056*/ 	.short	(.L_15 - .L_14)
	.align		4
.L_14:
        /*0058*/ 	.word	index@(_Z16minReduceEachColiiiPf)
        /*005c*/ 	.word	0x0000000e


	//----- nvinfo : EIATTR_FRAME_SIZE
	.align		4
.L_15:
        /*0060*/ 	.byte	0x04, 0x11
        /*0062*/ 	.short	(.L_17 - .L_16)
	.align		4
.L_16:
        /*0064*/ 	.word	index@(_Z16minReduceEachColiiiPf)
        /*0068*/ 	.word	0x00000000


	//----- nvinfo : EIATTR_REGCOUNT
	.align		4
.L_17:
        /*006c*/ 	.byte	0x04, 0x2f
        /*006e*/ 	.short	(.L_19 - .L_18)
	.align		4
.L_18:
        /*0070*/ 	.word	index@(_Z10sumRowMinsiiiPf)
        /*0074*/ 	.word	0x0000000c


	//----- nvinfo : EIATTR_FRAME_SIZE
	.align		4
.L_19:
        /*0078*/ 	.byte	0x04, 0x11
        /*007a*/ 	.short	(.L_21 - .L_20)
	.align		4
.L_20:
        /*007c*/ 	.word	index@(_Z10sumRowMinsiiiPf)
        /*0080*/ 	.word	0x00000000


	//----- nvinfo : EIATTR_REGCOUNT
	.align		4
.L_21:
        /*0084*/ 	.byte	0x04, 0x2f
        /*0086*/ 	.short	(.L_23 - .L_22)
	.align		4
.L_22:
        /*0088*/ 	.word	index@(_Z10sumColMinsiiiPf)
        /*008c*/ 	.word	0x0000000c


	//----- nvinfo : EIATTR_FRAME_SIZE
	.align		4
.L_23:
        /*0090*/ 	.byte	0x04, 0x11
        /*0092*/ 	.short	(.L_25 - .L_24)
	.align		4
.L_24:
        /*0094*/ 	.word	index@(_Z10sumColMinsiiiPf)
        /*0098*/ 	.word	0x00000000


	//----- nvinfo : EIATTR_MIN_STACK_SIZE
	.align		4
.L_25:
        /*009c*/ 	.byte	0x04, 0x12
        /*009e*/ 	.short	(.L_27 - .L_26)
	.align		4
.L_26:
        /*00a0*/ 	.word	index@(_Z10sumColMinsiiiPf)
        /*00a4*/ 	.word	0x00000000


	//----- nvinfo : EIATTR_MIN_STACK_SIZE
	.align		4
.L_27:
        /*00a8*/ 	.byte	0x04, 0x12
        /*00aa*/ 	.short	(.L_29 - .L_28)
	.align		4
.L_28:
        /*00ac*/ 	.word	index@(_Z10sumRowMinsiiiPf)
        /*00b0*/ 	.word	0x00000000


	//----- nvinfo : EIATTR_MIN_STACK_SIZE
	.align		4
.L_29:
        /*00b4*/ 	.byte	0x04, 0x12
        /*00b6*/ 	.short	(.L_31 - .L_30)
	.align		4
.L_30:
        /*00b8*/ 	.word	index@(_Z16minReduceEachColiiiPf)
        /*00bc*/ 	.word	0x00000000


	//----- nvinfo : EIATTR_MIN_STACK_SIZE
	.align		4
.L_31:
        /*00c0*/ 	.byte	0x04, 0x12
        /*00c2*/ 	.short	(.L_33 - .L_32)
	.align		4
.L_32:
        /*00c4*/ 	.word	index@(_Z16minReduceEachRowiiiPf)
        /*00c8*/ 	.word	0x00000000


	//----- nvinfo : EIATTR_MIN_STACK_SIZE
	.align		4
.L_33:
        /*00cc*/ 	.byte	0x04, 0x12
        /*00ce*/ 	.short	(.L_35 - .L_34)
	.align		4
.L_34:
        /*00d0*/ 	.word	index@(_Z8sumDiffsiiiPfS_)
        /*00d4*/ 	.word	0x00000000


	//----- nvinfo : EIATTR_MIN_STACK_SIZE
	.align		4
.L_35:
        /*00d8*/ 	.byte	0x04, 0x12
        /*00da*/ 	.short	(.L_37 - .L_36)
	.align		4
.L_36:
        /*00dc*/ 	.word	index@(_Z15computeSqrDiffsiiiPfS_S_)
        /*00e0*/ 	.word	0x00000000
.L_37:


//--------------------- .nv.compat                --------------------------
	.section	.nv.compat,"",@"SHT_CUDA_COMPAT_INFO"
	.align	4
        /*0000*/ 	.byte	0x02, 0x09, 0x00, 0x00, 0x02, 0x02, 0x01, 0x00, 0x02, 0x05, 0x05, 0x00, 0x03, 0x07, 0x01, 0x01
        /*0010*/ 	.byte	0x02, 0x03, 0x00, 0x00, 0x02, 0x06, 0x01, 0x00, 0x04, 0x0b, 0x08, 0x00, 0x01, 0x00, 0x00, 0x00
        /*0020*/ 	.byte	0x00, 0x00, 0x00, 0x00


//--------------------- .nv.info._Z10sumColMinsiiiPf --------------------------
	.section	.nv.info._Z10sumColMinsiiiPf,"",@"SHT_CUDA_INFO"
	.sectionflags	@""
	.align	4


	//----- nvinfo : EIATTR_CUDA_API_VERSION
	.align		4
        /*0000*/ 	.byte	0x04, 0x37
        /*0002*/ 	.short	(.L_39 - .L_38)
.L_38:
        /*0004*/ 	.word	0x00000082


	//----- nvinfo : EIATTR_KPARAM_INFO
	.align		4
.L_39:
        /*0008*/ 	.byte	0x04, 0x17
        /*000a*/ 	.short	(.L_41 - .L_40)
.L_40:
        /*000c*/ 	.word	0x00000000
        /*0010*/ 	.short	0x0003
        /*0012*/ 	.short	0x0010
        /*0014*/ 	.byte	0x00, 0xf5, 0x21, 0x00


	//----- nvinfo : EIATTR_KPARAM_INFO
	.align		4
.L_41:
        /*0018*/ 	.byte	0x04, 0x17
        /*001a*/ 	.short	(.L_43 - .L_42)
.L_42:
        /*001c*/ 	.word	0x00000000
        /*0020*/ 	.short	0x0002
        /*0022*/ 	.short	0x0008
        /*0024*/ 	.byte	0x00, 0xf0, 0x11, 0x00


	//----- nvinfo : EIATTR_KPARAM_INFO
	.align		4
.L_43:
        /*0028*/ 	.byte	0x04, 0x17
        /*002a*/ 	.short	(.L_45 - .L_44)
.L_44:
        /*002c*/ 	.word	0x00000000
        /*0030*/ 	.short	0x0001
        /*0032*/ 	.short	0x0004
        /*0034*/ 	.byte	0x00, 0xf0, 0x11, 0x00


	//----- nvinfo : EIATTR_KPARAM_INFO
	.align		4
.L_45:
        /*0038*/ 	.byte	0x04, 0x17
        /*003a*/ 	.short	(.L_47 - .L_46)
.L_46:
        /*003c*/ 	.word	0x00000000
        /*0040*/ 	.short	0x0000
        /*0042*/ 	.short	0x0000
        /*0044*/ 	.byte	0x00, 0xf0, 0x11, 0x00


	//----- nvinfo : EIATTR_SPARSE_MMA_MASK
	.align		4
.L_47:
        /*0048*/ 	.byte	0x03, 0x50
        /*004a*/ 	.short	0x0000


	//----- nvinfo : EIATTR_MAXREG_COUNT
	.align		4
        /*004c*/ 	.byte	0x03, 0x1b
        /*004e*/ 	.short	0x00ff


	//----- nvinfo : EIATTR_NUM_BARRIERS
	.align		4
        /*0050*/ 	.byte	0x02, 0x4c
        /*0052*/ 	.byte	0x01
	.zero		1


	//----- nvinfo : EIATTR_MERCURY_ISA_VERSION
	.align		4
        /*0054*/ 	.byte	0x03, 0x5f
        /*0056*/ 	.short	0x0101


	//----- nvinfo : EIATTR_COOP_GROUP_MASK_REGIDS
	.align		4
        /*0058*/ 	.byte	0x04, 0x29
        /*005a*/ 	.short	(.L_49 - .L_48)


	//   ....[0]....
.L_48:
        /*005c*/ 	.word	0xffffffff


	//   ....[1]....
        /*0060*/ 	.word	0xffffffff


	//   ....[2]....
        /*0064*/ 	.word	0xffffffff


	//   ....[3]....
        /*0068*/ 	.word	0xffffffff


	//   ....[4]....
        /*006c*/ 	.word	0xffffffff


	//   ....[5]....
        /*0070*/ 	.word	0xffffffff


	//   ....[6]....
        /*0074*/ 	.word	0xffffffff


	//   ....[7]....
        /*0078*/ 	.word	0xffffffff


	//   ....[8]....
        /*007c*/ 	.word	0xffffffff


	//   ....[9]....
        /*0080*/ 	.word	0xffffffff


	//----- nvinfo : EIATTR_COOP_GROUP_INSTR_OFFSETS
	.align		4
.L_49:
        /*0084*/ 	.byte	0x04, 0x28
        /*0086*/ 	.short	(.L_51 - .L_50)


	//   ....[0]....
.L_50:
        /*0088*/ 	.word	0x000000f0


	//   ....[1]....
        /*008c*/ 	.word	0x00000110


	//   ....[2]....
        /*0090*/ 	.word	0x00000130


	//   ....[3]....
        /*0094*/ 	.word	0x00000150


	//   ....[4]....
        /*0098*/ 	.word	0x00000170


	//   ....[5]....
        /*009c*/ 	.word	0x00000260


	//   ....[6]....
        /*00a0*/ 	.word	0x00000280


	//   ....[7]....
        /*00a4*/ 	.word	0x000002a0


	//   ....[8]....
        /*00a8*/ 	.word	0x000002c0


	//   ....[9]....
        /*00ac*/ 	.word	0x000002e0


	//----- nvinfo : EIATTR_VRC_CTA_INIT_COUNT
	.align		4
.L_51:
        /*00b0*/ 	.byte	0x02, 0x4a
	.zero		1
	.zero		1


	//----- nvinfo : EIATTR_EXIT_INSTR_OFFSETS
	.align		4
        /*00b4*/ 	.byte	0x04, 0x1c
        /*00b6*/ 	.short	(.L_53 - .L_52)


	//   ....[0]....
.L_52:
        /*00b8*/ 	.word	0x000001b0


	//   ....[1]....
        /*00bc*/ 	.word	0x000002f0


	//   ....[2]....
        /*00c0*/ 	.word	0x00000330


	//----- nvinfo : EIATTR_CBANK_PARAM_SIZE
	.align		4
.L_53:
        /*00c4*/ 	.byte	0x03, 0x19
        /*00c6*/ 	.short	0x0018


	//----- nvinfo : EIATTR_PARAM_CBANK
	.align		4
        /*00c8*/ 	.byte	0x04, 0x0a
        /*00ca*/ 	.short	(.L_55 - .L_54)
	.align		4
.L_54:
        /*00cc*/ 	.word	index@(.nv.constant0._Z10sumColMinsiiiPf)
        /*00d0*/ 	.short	0x0380
        /*00d2*/ 	.short	0x0018


	//----- nvinfo : EIATTR_SW_WAR
	.align		4
.L_55:
        /*00d4*/ 	.byte	0x04, 0x36
        /*00d6*/ 	.short	(.L_57 - .L_56)
.L_56:
        /*00d8*/ 	.word	0x00000008
.L_57:


//--------------------- .nv.info._Z10sumRowMinsiiiPf --------------------------
	.section	.nv.info._Z10sumRowMinsiiiPf,"",@"SHT_CUDA_INFO"
	.sectionflags	@""
	.align	4


	//----- nvinfo : EIATTR_CUDA_API_VERSION
	.align		4
        /*0000*/ 	.byte	0x04, 0x37
        /*0002*/ 	.short	(.L_59 - .L_58)
.L_58:
        /*0004*/ 	.word	0x00000082


	//----- nvinfo : EIATTR_KPARAM_INFO
	.align		4
.L_59:
        /*0008*/ 	.byte	0x04, 0x17
        /*000a*/ 	.short	(.L_61 - .L_60)
.L_60:
        /*000c*/ 	.word	0x00000000
        /*0010*/ 	.short	0x0003
        /*0012*/ 	.short	0x0010
        /*0014*/ 	.byte	0x00, 0xf5, 0x21, 0x00


	//----- nvinfo : EIATTR_KPARAM_INFO
	.align		4
.L_61:
        /*0018*/ 	.byte	0x04, 0x17
        /*001a*/ 	.short	(.L_63 - .L_62)
.L_62:
        /*001c*/ 	.word	0x00000000
        /*0020*/ 	.short	0x0002
        /*0022*/ 	.short	0x0008
        /*0024*/ 	.byte	0x00, 0xf0, 0x11, 0x00


	//----- nvinfo : EIATTR_KPARAM_INFO
	.align		4
.L_63:
        /*0028*/ 	.byte	0x04, 0x17
        /*002a*/ 	.short	(.L_65 - .L_64)
.L_64:
        /*002c*/ 	.word	0x00000000
        /*0030*/ 	.short	0x0001
        /*0032*/ 	.short	0x0004
        /*0034*/ 	.byte	0x00, 0xf0, 0x11, 0x00


	//----- nvinfo : EIATTR_KPARAM_INFO
	.align		4
.L_65:
        /*0038*/ 	.byte	0x04, 0x17
        /*003a*/ 	.short	(.L_67 - .L_66)
.L_66:
        /*003c*/ 	.word	0x00000000
        /*0040*/ 	.short	0x0000
        /*0042*/ 	.short	0x0000
        /*0044*/ 	.byte	0x00, 0xf0, 0x11, 0x00


	//----- nvinfo : EIATTR_SPARSE_MMA_MASK
	.align		4
.L_67:
        /*0048*/ 	.byte	0x03, 0x50
        /*004a*/ 	.short	0x0000


	//----- nvinfo : EIATTR_MAXREG_COUNT
	.align		4
        /*004c*/ 	.byte	0x03, 0x1b
        /*004e*/ 	.short	0x00ff


	//----- nvinfo : EIATTR_NUM_BARRIERS
	.align		4
        /*0050*/ 	.byte	0x02, 0x4c
        /*0052*/ 	.byte	0x01
	.zero		1


	//----- nvinfo : EIATTR_MERCURY_ISA_VERSION
	.align		4
        /*0054*/ 	.byte	0x03, 0x5f
        /*0056*/ 	.short	0x0101


	//----- nvinfo : EIATTR_COOP_GROUP_MASK_REGIDS
	.align		4
        /*0058*/ 	.byte	0x04, 0x29
        /*005a*/ 	.short	(.L_69 - .L_68)


	//   ....[0]....
.L_68:
        /*005c*/ 	.word	0xffffffff


	//   ....[1]....
        /*0060*/ 	.word	0xffffffff


	//   ....[2]....
        /*0064*/ 	.word	0xffffffff


	//   ....[3]....
        /*0068*/ 	.word	0xffffffff


	//   ....[4]....
        /*006c*/ 	.word	0xffffffff


	//   ....[5]....
        /*0070*/ 	.word	0xffffffff


	//   ....[6]....
        /*0074*/ 	.word	0xffffffff


	//   ....[7]....
        /*0078*/ 	.word	0xffffffff


	//   ....[8]....
        /*007c*/ 	.word	0xffffffff


	//   ....[9]....
        /*0080*/ 	.word	0xffffffff


	//----- nvinfo : EIATTR_COOP_GROUP_INSTR_OFFSETS
	.align		4
.L_69:
        /*0084*/ 	.byte	0x04, 0x28
        /*0086*/ 	.short	(.L_71 - .L_70)


	//   ....[0]....
.L_70:
        /*0088*/ 	.word	0x00000110


	//   ....[1]....
        /*008c*/ 	.word	0x00000130


	//   ....[2]....
        /*0090*/ 	.word	0x00000150


	//   ....[3]....
        /*0094*/ 	.word	0x00000170


	//   ....[4]....
        /*0098*/ 	.word	0x00000190


	//   ....[5]....
        /*009c*/ 	.word	0x00000280


	//   ....[6]....
        /*00a0*/ 	.word	0x000002a0


	//   ....[7]....
        /*00a4*/ 	.word	0x000002c0


	//   ....[8]....
        /*00a8*/ 	.word	0x000002e0


	//   ....[9]....
        /*00ac*/ 	.word	0x00000300


	//----- nvinfo : EIATTR_VRC_CTA_INIT_COUNT
	.align		4
.L_71:
        /*00b0*/ 	.byte	0x02, 0x4a
	.zero		1
	.zero		1


	//----- nvinfo : EIATTR_EXIT_INSTR_OFFSETS
	.align		4
        /*00b4*/ 	.byte	0x04, 0x1c
        /*00b6*/ 	.short	(.L_73 - .L_72)


	//   ....[0]....
.L_72:
        /*00b8*/ 	.word	0x000001d0


	//   ....[1]....
        /*00bc*/ 	.word	0x00000310


	//   ....[2]....
        /*00c0*/ 	.word	0x00000350


	//----- nvinfo : EIATTR_CBANK_PARAM_SIZE
	.align		4
.L_73:
        /*00c4*/ 	.byte	0x03, 0x19
        /*00c6*/ 	.short	0x0018


	//----- nvinfo : EIATTR_PARAM_CBANK
	.align		4
        /*00c8*/ 	.byte	0x04, 0x0a
        /*00ca*/ 	.short	(.L_75 - .L_74)
	.align		4
.L_74:
        /*00cc*/ 	.word	index@(.nv.constant0._Z10sumRowMinsiiiPf)
        /*00d0*/ 	.short	0x0380
        /*00d2*/ 	.short	0x0018


	//----- nvinfo : EIATTR_SW_WAR
	.align		4
.L_75:
        /*00d4*/ 	.byte	0x04, 0x36
        /*00d6*/ 	.short	(.L_77 - .L_76)
.L_76:
        /*00d8*/ 	.word	0x00000008
.L_77:


//--------------------- .nv.info._Z16minReduceEachColiiiPf --------------------------
	.section	.nv.info._Z16minReduceEachColiiiPf,"",@"SHT_CUDA_INFO"
	.sectionflags	@""
	.align	4


	//----- nvinfo : EIATTR_CUDA_API_VERSION
	.align		4
        /*0000*/ 	.byte	0x04, 0x37
        /*0002*/ 	.short	(.L_79 - .L_78)
.L_78:
        /*0004*/ 	.word	0x00000082


	//----- nvinfo : EIATTR_KPARAM_INFO
	.align		4
.L_79:
        /*0008*/ 	.byte	0x04, 0x17
        /*000a*/ 	.short	(.L_81 - .L_80)
.L_80:
        /*000c*/ 	.word	0x00000000
        /*0010*/ 	.short	0x0003
        /*0012*/ 	.short	0x0010
        /*0014*/ 	.byte	0x00, 0xf5, 0x21, 0x00


	//----- nvinfo : EIATTR_KPARAM_INFO
	.align		4
.L_81:
        /*0018*/ 	.byte	0x04, 0x17
        /*001a*/ 	.short	(.L_83 - .L_82)
.L_82:
        /*001c*/ 	.word	0x00000000
        /*0020*/ 	.short	0x0002
        /*0022*/ 	.short	0x0008
        /*0024*/ 	.byte	0x00, 0xf0, 0x11, 0x00


	//----- nvinfo : EIATTR_KPARAM_INFO
	.align		4
.L_83:
        /*0028*/ 	.byte	0x04, 0x17
        /*002a*/ 	.short	(.L_85 - .L_84)
.L_84:
        /*002c*/ 	.word	0x00000000
        /*0030*/ 	.short	0x0001
        /*0032*/ 	.short	0x0004
        /*0034*/ 	.byte	0x00, 0xf0, 0x11, 0x00


	//----- nvinfo : EIATTR_KPARAM_INFO
	.align		4
.L_85:
        /*0038*/ 	.byte	0x04, 0x17
        /*003a*/ 	.short	(.L_87 - .L_86)
.L_86:
        /*003c*/ 	.word	0x00000000
        /*0040*/ 	.short	0x0000
        /*0042*/ 	.short	0x0000
        /*0044*/ 	.byte	0x00, 0xf0, 0x11, 0x00


	//----- nvinfo : EIATTR_SPARSE_MMA_MASK
	.align		4
.L_87:
        /*0048*/ 	.byte	0x03, 0x50
        /*004a*/ 	.short	0x0000


	//----- nvinfo : EIATTR_MAXREG_COUNT
	.align		4
        /*004c*/ 	.byte	0x03, 0x1b
        /*004e*/ 	.short	0x00ff


	//----- nvinfo : EIATTR_NUM_BARRIERS
	.align		4
        /*0050*/ 	.byte	0x02, 0x4c
        /*0052*/ 	.byte	0x01
	.zero		1


	//----- nvinfo : EIATTR_MERCURY_ISA_VERSION
	.align		4
        /*0054*/ 	.byte	0x03, 0x5f
        /*0056*/ 	.short	0x0101


	//----- nvinfo : EIATTR_COOP_GROUP_MASK_REGIDS
	.align		4
        /*0058*/ 	.byte	0x04, 0x29
        /*005a*/ 	.short	(.L_89 - .L_88)


	//   ....[0]....
.L_88:
        /*005c*/ 	.word	0xffffffff


	//   ....[1]....
        /*0060*/ 	.word	0xffffffff


	//   ....[2]....
        /*0064*/ 	.word	0xffffffff


	//   ....[3]....
        /*0068*/ 	.word	0xffffffff


	//   ....[4]....
        /*006c*/ 	.word	0xffffffff


	//   ....[5]....
        /*0070*/ 	.word	0xffffffff


	//   ....[6]....
        /*0074*/ 	.word	0xffffffff


	//   ....[7]....
        /*0078*/ 	.word	0xffffffff


	//   ....[8]....
        /*007c*/ 	.word	0xffffffff


	//   ....[9]....
        /*0080*/ 	.word	0xffffffff


	//----- nvinfo : EIATTR_COOP_GROUP_INSTR_OFFSETS
	.align		4
.L_89:
        /*0084*/ 	.byte	0x04, 0x28
        /*0086*/ 	.short	(.L_91 - .L_90)


	//   ....[0]....
.L_90:
        /*0088*/ 	.word	0x000000e0


	//   ....[1]....
        /*008c*/ 	.word	0x00000110


	//   ....[2]....
        /*0090*/ 	.word	0x00000150


	//   ....[3]....
        /*0094*/ 	.word	0x00000170


	//   ....[4]....
        /*0098*/ 	.word	0x00000190


	//   ....[5]....
        /*009c*/ 	.word	0x00000280


	//   ....[6]....
        /*00a0*/ 	.word	0x000002a0


	//   ....[7]....
        /*00a4*/ 	.word	0x000002c0


	//   ....[8]....
        /*00a8*/ 	.word	0x000002e0


	//   ....[9]....
        /*00ac*/ 	.word	0x00000300


	//----- nvinfo : EIATTR_VRC_CTA_INIT_COUNT
	.align		4
.L_91:
        /*00b0*/ 	.byte	0x02, 0x4a
	.zero		1
	.zero		1


	//----- nvinfo : EIATTR_EXIT_INSTR_OFFSETS
	.align		4
        /*00b4*/ 	.byte	0x04, 0x1c
        /*00b6*/ 	.short	(.L_93 - .L_92)


	//   ....[0]....
.L_92:
        /*00b8*/ 	.word	0x000001d0


	//   ....[1]....
        /*00bc*/ 	.word	0x00000310


	//   ....[2]....
        /*00c0*/ 	.word	0x00000360


	//----- nvinfo : EIATTR_CBANK_PARAM_SIZE
	.align		4
.L_93:
        /*00c4*/ 	.byte	0x03, 0x19
        /*00c6*/ 	.short	0x0018


	//----- nvinfo : EIATTR_PARAM_CBANK
	.align		4
        /*00c8*/ 	.byte	0x04, 0x0a
        /*00ca*/ 	.short	(.L_95 - .L_94)
	.align		4
.L_94:
        /*00cc*/ 	.word	index@(.nv.constant0._Z16minReduceEachColiiiPf)
        /*00d0*/ 	.short	0x0380
        /*00d2*/ 	.short	0x0018


	//----- nvinfo : EIATTR_SW_WAR
	.align		4
.L_95:
        /*00d4*/ 	.byte	0x04, 0x36
        /*00d6*/ 	.short	(.L_97 - .L_96)
.L_96:
        /*00d8*/ 	.word	0x00000008
.L_97:


//--------------------- .nv.info._Z16minReduceEachRowiiiPf --------------------------
	.section	.nv.info._Z16minReduceEachRowiiiPf,"",@"SHT_CUDA_INFO"
	.sectionflags	@""
	.align	4


	//----- nvinfo : EIATTR_CUDA_API_VERSION
	.align		4
        /*0000*/ 	.byte	0x04, 0x37
        /*0002*/ 	.short	(.L_99 - .L_98)
.L_98:
        /*0004*/ 	.word	0x00000082


	//----- nvinfo : EIATTR_KPARAM_INFO
	.align		4
.L_99:
        /*0008*/ 	.byte	0x04, 0x17
        /*000a*/ 	.short	(.L_101 - .L_100)
.L_100:
        /*000c*/ 	.word	0x00000000
        /*0010*/ 	.short	0x0003
        /*0012*/ 	.short	0x0010
        /*0014*/ 	.byte	0x00, 0xf5, 0x21, 0x00


	//----- nvinfo : EIATTR_KPARAM_INFO
	.align		4
.L_101:
        /*0018*/ 	.byte	0x04, 0x17
        /*001a*/ 	.short	(.L_103 - .L_102)
.L_102:
        /*001c*/ 	.word	0x00000000
        /*0020*/ 	.short	0x0002
        /*0022*/ 	.short	0x0008
        /*0024*/ 	.byte	0x00, 0xf0, 0x11, 0x00


	//----- nvinfo : EIATTR_KPARAM_INFO
	.align		4
.L_103:
        /*0028*/ 	.byte	0x04, 0x17
        /*002a*/ 	.short	(.L_105 - .L_104)
.L_104:
        /*002c*/ 	.word	0x00000000
        /*0030*/ 	.short	0x0001
        /*0032*/ 	.short	0x0004
        /*0034*/ 	.byte	0x00, 0xf0, 0x11, 0x00


	//----- nvinfo : EIATTR_KPARAM_INFO
	.align		4
.L_105:
        /*0038*/ 	.byte	0x04, 0x17
        /*003a*/ 	.short	(.L_107 - .L_106)
.L_106:
        /*003c*/ 	.word	0x00000000
        /*0040*/ 	.short	0x0000
        /*0042*/ 	.short	0x0000
        /*0044*/ 	.byte	0x00, 0xf0, 0x11, 0x00


	//----- nvinfo : EIATTR_SPARSE_MMA_MASK
	.align		4
.L_107:
        /*0048*/ 	.byte	0x03, 0x50
        /*004a*/ 	.short	0x0000


	//----- nvinfo : EIATTR_MAXREG_COUNT
	.align		4
        /*004c*/ 	.byte	0x03, 0x1b
        /*004e*/ 	.short	0x00ff


	//----- nvinfo : EIATTR_NUM_BARRIERS
	.align		4
        /*0050*/ 	.byte	0x02, 0x4c
        /*0052*/ 	.byte	0x01
	.zero		1


	//----- nvinfo : EIATTR_MERCURY_ISA_VERSION
	.align		4
        /*0054*/ 	.byte	0x03, 0x5f
        /*0056*/ 	.short	0x0101


	//----- nvinfo : EIATTR_COOP_GROUP_MASK_REGIDS
	.align		4
        /*0058*/ 	.byte	0x04, 0x29
        /*005a*/ 	.short	(.L_109 - .L_108)


	//   ....[0]....
.L_108:
        /*005c*/ 	.word	0xffffffff


	//   ....[1]....
        /*0060*/ 	.word	0xffffffff


	//   ....[2]....
        /*0064*/ 	.word	0xffffffff


	//   ....[3]....
        /*0068*/ 	.word	0xffffffff


	//   ....[4]....
        /*006c*/ 	.word	0xffffffff


	//   ....[5]....
        /*0070*/ 	.word	0xffffffff


	//   ....[6]....
        /*0074*/ 	.word	0xffffffff


	//   ....[7]....
        /*0078*/ 	.word	0xffffffff


	//   ....[8]....
        /*007c*/ 	.word	0xffffffff


	//   ....[9]....
        /*0080*/ 	.word	0xffffffff


	//----- nvinfo : EIATTR_COOP_GROUP_INSTR_OFFSETS
	.align		4
.L_109:
        /*0084*/ 	.byte	0x04, 0x28
        /*0086*/ 	.short	(.L_111 - .L_110)


	//   ....[0]....
.L_110:
        /*0088*/ 	.word	0x000000e0


	//   ....[1]....
        /*008c*/ 	.word	0x00000110


	//   ....[2]....
        /*0090*/ 	.word	0x00000150


	//   ....[3]....
        /*0094*/ 	.word	0x00000170


	//   ....[4]....
        /*0098*/ 	.word	0x00000190


	//   ....[5]....
        /*009c*/ 	.word	0x00000270


	//   ....[6]....
        /*00a0*/ 	.word	0x00000290


	//   ....[7]....
        /*00a4*/ 	.word	0x000002b0


	//   ....[8]....
        /*00a8*/ 	.word	0x000002d0


	//   ....[9]....
        /*00ac*/ 	.word	0x000002f0


	//----- nvinfo : EIATTR_VRC_CTA_INIT_COUNT
	.align		4
.L_111:
        /*00b0*/ 	.byte	0x02, 0x4a
	.zero		1
	.zero		1


	//----- nvinfo : EIATTR_EXIT_INSTR_OFFSETS
	.align		4
        /*00b4*/ 	.byte	0x04, 0x1c
        /*00b6*/ 	.short	(.L_113 - .L_112)


	//   ....[0]....
.L_112:
        /*00b8*/ 	.word	0x000001d0


	//   ....[1]....
        /*00bc*/ 	.word	0x00000300


	//   ....[2]....
        /*00c0*/ 	.word	0x00000360


	//----- nvinfo : EIATTR_CBANK_PARAM_SIZE
	.align		4
.L_113:
        /*00c4*/ 	.byte	0x03, 0x19
        /*00c6*/ 	.short	0x0018


	//----- nvinfo : EIATTR_PARAM_CBANK
	.align		4
        /*00c8*/ 	.byte	0x04, 0x0a
        /*00ca*/ 	.short	(.L_115 - .L_114)
	.align		4
.L_114:
        /*00cc*/ 	.word	index@(.nv.constant0._Z16minReduceEachRowiiiPf)
        /*00d0*/ 	.short	0x0380
        /*00d2*/ 	.short	0x0018


	//----- nvinfo : EIATTR_SW_WAR
	.align		4
.L_115:
        /*00d4*/ 	.byte	0x04, 0x36
        /*00d6*/ 	.short	(.L_117 - .L_116)
.L_116:
        /*00d8*/ 	.word	0x00000008
.L_117:


//--------------------- .nv.info._Z8sumDiffsiiiPfS_ --------------------------
	.section	.nv.info._Z8sumDiffsiiiPfS_,"",@"SHT_CUDA_INFO"
	.sectionflags	@""
	.align	4


	//----- nvinfo : EIATTR_CUDA_API_VERSION
	.align		4
        /*0000*/ 	.byte	0x04, 0x37
        /*0002*/ 	.short	(.L_119 - .L_118)
.L_118:
        /*0004*/ 	.word	0x00000082


	//----- nvinfo : EIATTR_KPARAM_INFO
	.align		4
.L_119:
        /*0008*/ 	.byte	0x04, 0x17
        /*000a*/ 	.short	(.L_121 - .L_120)
.L_120:
        /*000c*/ 	.word	0x00000000
        /*0010*/ 	.short	0x0004
        /*0012*/ 	.short	0x0018
        /*0014*/ 	.byte	0x00, 0xf5, 0x21, 0x00


	//----- nvinfo : EIATTR_KPARAM_INFO
	.align		4
.L_121:
        /*0018*/ 	.byte	0x04, 0x17
        /*001a*/ 	.short	(.L_123 - .L_122)
.L_122:
        /*001c*/ 	.word	0x00000000
        /*0020*/ 	.short	0x0003
        /*0022*/ 	.short	0x0010
        /*0024*/ 	.byte	0x00, 0xf5, 0x21, 0x00


	//----- nvinfo : EIATTR_KPARAM_INFO
	.align		4
.L_123:
        /*0028*/ 	.byte	0x04, 0x17
        /*002a*/ 	.short	(.L_125 - .L_124)
.L_124:
        /*002c*/ 	.word	0x00000000
        /*0030*/ 	.short	0x0002
        /*0032*/ 	.short	0x0008
        /*0034*/ 	.byte	0x00, 0xf0, 0x11, 0x00


	//----- nvinfo : EIATTR_KPARAM_INFO
	.align		4
.L_125:
        /*0038*/ 	.byte	0x04, 0x17
        /*003a*/ 	.short	(.L_127 - .L_126)
.L_126:
        /*003c*/ 	.word	0x00000000
        /*0040*/ 	.short	0x0001
        /*0042*/ 	.short	0x0004
        /*0044*/ 	.byte	0x00, 0xf0, 0x11, 0x00


	//----- nvinfo : EIATTR_KPARAM_INFO
	.align		4
.L_127:
        /*0048*/ 	.byte	0x04, 0x17
        /*004a*/ 	.short	(.L_129 - .L_128)
.L_128:
        /*004c*/ 	.word	0x00000000
        /*0050*/ 	.short	0x0000
        /*0052*/ 	.short	0x0000
        /*0054*/ 	.byte	0x00, 0xf0, 0x11, 0x00


	//----- nvinfo : EIATTR_SPARSE_MMA_MASK
	.align		4
.L_129:
        /*0058*/ 	.byte	0x03, 0x50
        /*005a*/ 	.short	0x0000


	//----- nvinfo : EIATTR_MAXREG_COUNT
	.align		4
        /*005c*/ 	.byte	0x03, 0x1b
        /*005e*/ 	.short	0x00ff


	//----- nvinfo : EIATTR_MERCURY_ISA_VERSION
	.align		4
        /*0060*/ 	.byte	0x03, 0x5f
        /*0062*/ 	.short	0x0101


	//----- nvinfo : EIATTR_COOP_GROUP_MASK_REGIDS
	.align		4
        /*0064*/ 	.byte	0x04, 0x29
        /*0066*/ 	.short	(.L_131 - .L_130)


	//   ....[0]....
.L_130:
        /*0068*/ 	.word	0xffffffff


	//   ....[1]....
        /*006c*/ 	.word	0xffffffff


	//   ....[2]....
        /*0070*/ 	.word	0xffffffff


	//   ....[3]....
        /*0074*/ 	.word	0xffffffff


	//   ....[4]....
        /*0078*/ 	.word	0xffffffff


	//----- nvinfo : EIATTR_COOP_GROUP_INSTR_OFFSETS
	.align		4
.L_131:
        /*007c*/ 	.byte	0x04, 0x28
        /*007e*/ 	.short	(.L_133 - .L_132)


	//   ....[0]....
.L_132:
        /*0080*/ 	.word	0x00000a10


	//   ....[1]....
        /*0084*/ 	.word	0x00000a40


	//   ....[2]....
        /*0088*/ 	.word	0x00000a60


	//   ....[3]....
        /*008c*/ 	.word	0x00000a80


	//   ....[4]....
        /*0090*/ 	.word	0x00000aa0


	//----- nvinfo : EIATTR_VRC_CTA_INIT_COUNT
	.align		4
.L_133:
        /*0094*/ 	.byte	0x02, 0x4a
	.zero		1
	.zero		1


	//----- nvinfo : EIATTR_EXIT_INSTR_OFFSETS
	.align		4
        /*0098*/ 	.byte	0x04, 0x1c
        /*009a*/ 	.short	(.L_135 - .L_134)


	//   ....[0]....
.L_134:
        /*009c*/ 	.word	0x00000240


	//   ....[1]....
        /*00a0*/ 	.word	0x00000ac0


	//   ....[2]....
        /*00a4*/ 	.word	0x00000bf0


	//----- nvinfo : EIATTR_CRS_STACK_SIZE
	.align		4
.L_135:
        /*00a8*/ 	.byte	0x04, 0x1e
        /*00aa*/ 	.short	(.L_137 - .L_136)
.L_136:
        /*00ac*/ 	.word	0x00000000


	//----- nvinfo : EIATTR_CBANK_PARAM_SIZE
	.align		4
.L_137:
        /*00b0*/ 	.byte	0x03, 0x19
        /*00b2*/ 	.short	0x0020


	//----- nvinfo : EIATTR_PARAM_CBANK
	.align		4
        /*00b4*/ 	.byte	0x04, 0x0a
        /*00b6*/ 	.short	(.L_139 - .L_138)
	.align		4
.L_138:
        /*00b8*/ 	.word	index@(.nv.constant0._Z8sumDiffsiiiPfS_)
        /*00bc*/ 	.short	0x0380
        /*00be*/ 	.short	0x0020


	//----- nvinfo : EIATTR_SW_WAR
	.align		4
.L_139:
        /*00c0*/ 	.byte	0x04, 0x36
        /*00c2*/ 	.short	(.L_141 - .L_140)
.L_140:
        /*00c4*/ 	.word	0x00000008
.L_141:


//--------------------- .nv.info._Z15computeSqrDiffsiiiPfS_S_ --------------------------
	.section	.nv.info._Z15computeSqrDiffsiiiPfS_S_,"",@"SHT_CUDA_INFO"
	.sectionflags	@""
	.align	4


	//----- nvinfo : EIATTR_CUDA_API_VERSION
	.align		4
        /*0000*/ 	.byte	0x04, 0x37
        /*0002*/ 	.short	(.L_143 - .L_142)
.L_142:
        /*0004*/ 	.word	0x00000082


	//----- nvinfo : EIATTR_KPARAM_INFO
	.align		4
.L_143:
        /*0008*/ 	.byte	0x04, 0x17
        /*000a*/ 	.short	(.L_145 - .L_144)
.L_144:
        /*000c*/ 	.word	0x00000000
        /*0010*/ 	.short	0x0005
        /*0012*/ 	.short	0x0020
        /*0014*/ 	.byte	0x00, 0xf5, 0x21, 0x00


	//----- nvinfo : EIATTR_KPARAM_INFO
	.align		4
.L_145:
        /*0018*/ 	.byte	0x04, 0x17
        /*001a*/ 	.short	(.L_147 - .L_146)
.L_146:
        /*001c*/ 	.word	0x00000000
        /*0020*/ 	.short	0x0004
        /*0022*/ 	.short	0x0018
        /*0024*/ 	.byte	0x00, 0xf5, 0x21, 0x00


	//----- nvinfo : EIATTR_KPARAM_INFO
	.align		4
.L_147:
        /*0028*/ 	.byte	0x04, 0x17
        /*002a*/ 	.short	(.L_149 - .L_148)
.L_148:
        /*002c*/ 	.word	0x00000000
        /*0030*/ 	.short	0x0003
        /*0032*/ 	.short	0x0010
        /*0034*/ 	.byte	0x00, 0xf5, 0x21, 0x00


	//----- nvinfo : EIATTR_KPARAM_INFO
	.align		4
.L_149:
        /*0038*/ 	.byte	0x04, 0x17
        /*003a*/ 	.short	(.L_151 - .L_150)
.L_150:
        /*003c*/ 	.word	0x00000000
        /*0040*/ 	.short	0x0002
        /*0042*/ 	.short	0x0008
        /*0044*/ 	.byte	0x00, 0xf0, 0x11, 0x00


	//----- nvinfo : EIATTR_KPARAM_INFO
	.align		4
.L_151:
        /*0048*/ 	.byte	0x04, 0x17
        /*004a*/ 	.short	(.L_153 - .L_152)
.L_152:
        /*004c*/ 	.word	0x00000000
        /*0050*/ 	.short	0x0001
        /*0052*/ 	.short	0x0004
        /*0054*/ 	.byte	0x00, 0xf0, 0x11, 0x00


	//----- nvinfo : EIATTR_KPARAM_INFO
	.align		4
.L_153:
        /*0058*/ 	.byte	0x04, 0x17
        /*005a*/ 	.short	(.L_155 - .L_154)
.L_154:
        /*005c*/ 	.word	0x00000000
        /*0060*/ 	.short	0x0000
        /*0062*/ 	.short	0x0000
        /*0064*/ 	.byte	0x00, 0xf0, 0x11, 0x00


	//----- nvinfo : EIATTR_SPARSE_MMA_MASK
	.align		4
.L_155:
        /*0068*/ 	.byte	0x03, 0x50
        /*006a*/ 	.short	0x0000


	//----- nvinfo : EIATTR_MAXREG_COUNT
	.align		4
        /*006c*/ 	.byte	0x03, 0x1b
        /*006e*/ 	.short	0x00ff


	//----- nvinfo : EIATTR_NUM_BARRIERS
	.align		4
        /*0070*/ 	.byte	0x02, 0x4c
        /*0072*/ 	.byte	0x01
	.zero		1


	//----- nvinfo : EIATTR_MERCURY_ISA_VERSION
	.align		4
        /*0074*/ 	.byte	0x03, 0x5f
        /*0076*/ 	.short	0x0101


	//----- nvinfo : EIATTR_VRC_CTA_INIT_COUNT
	.align		4
        /*0078*/ 	.byte	0x02, 0x4a
	.zero		1
	.zero		1


	//----- nvinfo : EIATTR_EXIT_INSTR_OFFSETS
	.align		4
        /*007c*/ 	.byte	0x04, 0x1c
        /*007e*/ 	.short	(.L_157 - .L_156)


	//   ....[0]....
.L_156:
        /*0080*/ 	.word	0x00000090


	//   ....[1]....
        /*0084*/ 	.word	0x00000810


	//   ....[2]....
        /*0088*/ 	.word	0x00000880


	//   ....[3]....
        /*008c*/ 	.word	0x00000a50


	//   ....[4]....
        /*0090*/ 	.word	0x00001530


	//   ....[5]....
        /*0094*/ 	.word	0x000016b0


	//----- nvinfo : EIATTR_CRS_STACK_SIZE
	.align		4
.L_157:
        /*0098*/ 	.byte	0x04, 0x1e
        /*009a*/ 	.short	(.L_159 - .L_158)
.L_158:
        /*009c*/ 	.word	0x00000000


	//----- nvinfo : EIATTR_CBANK_PARAM_SIZE
	.align		4
.L_159:
        /*00a0*/ 	.byte	0x03, 0x19
        /*00a2*/ 	.short	0x0028


	//----- nvinfo : EIATTR_PARAM_CBANK
	.align		4
        /*00a4*/ 	.byte	0x04, 0x0a
        /*00a6*/ 	.short	(.L_161 - .L_160)
	.align		4
.L_160:
        /*00a8*/ 	.word	index@(.nv.constant0._Z15computeSqrDiffsiiiPfS_S_)
        /*00ac*/ 	.short	0x0380
        /*00ae*/ 	.short	0x0028


	//----- nvinfo : EIATTR_SW_WAR
	.align		4
.L_161:
        /*00b0*/ 	.byte	0x04, 0x36
        /*00b2*/ 	.short	(.L_163 - .L_162)
.L_162:
        /*00b4*/ 	.word	0x00000008
.L_163:


//--------------------- .nv.callgraph             --------------------------
	.section	.nv.callgraph,"",@"SHT_CUDA_CALLGRAPH"
	.align	4
	.sectionentsize	8
	.align		4
        /*0000*/ 	.word	0x00000000
	.align		4
        /*0004*/ 	.word	0xffffffff
	.align		4
        /*0008*/ 	.word	0x00000000
	.align		4
        /*000c*/ 	.word	0xfffffffe
	.align		4
        /*0010*/ 	.word	0x00000000
	.align		4
        /*0014*/ 	.word	0xfffffffd
	.align		4
        /*0018*/ 	.word	0x00000000
	.align		4
        /*001c*/ 	.word	0xfffffffc


//--------------------- .text._Z10sumColMinsiiiPf --------------------------
	.section	.text._Z10sumColMinsiiiPf,"ax",@progbits
	.align	128
        .global         _Z10sumColMinsiiiPf
        .type           _Z10sumColMinsiiiPf,@function
        .size           _Z10sumColMinsiiiPf,(.L_x_32 - _Z10sumColMinsiiiPf)
        .other          _Z10sumColMinsiiiPf,@"STO_CUDA_ENTRY STV_DEFAULT"
_Z10sumColMinsiiiPf:
.text._Z10sumColMinsiiiPf:
[----:B------:R-:W-:Y:S01]  /*0000*/  LDC R1, c[0x0][0x37c] ;  /* 0x0000df00ff017b82 */ /* 0x000fe20000000800 */
[----:B------:R-:W0:Y:S01]  /*0010*/  S2R R0, SR_TID.X ;  /* 0x0000000000007919 */ /* 0x000e220000002100 */
[----:B------:R-:W0:Y:S01]  /*0020*/  LDCU UR8, c[0x0][0x384] ;  /* 0x00007080ff0877ac */ /* 0x000e220008000800 */
[----:B------:R-:W-:Y:S01]  /*0030*/  HFMA2 R4, -RZ, RZ, 0, 0 ;  /* 0x00000000ff047431 */ /* 0x000fe200000001ff */
[----:B------:R-:W1:Y:S01]  /*0040*/  LDCU.64 UR6, c[0x0][0x358] ;  /* 0x00006b00ff0677ac */ /* 0x000e620008000a00 */
[----:B0-----:R-:W-:-:S13]  /*0050*/  ISETP.GE.AND P0, PT, R0, UR8, PT ;  /* 0x0000000800007c0c */ /* 0x001fda000bf06270 */
[----:B------:R-:W0:Y:S02]  /*0060*/  @!P0 LDC.64 R2, c[0x0][0x390] ;  /* 0x0000e400ff028b82 */ /* 0x000e240000000a00 */
[----:B0-----:R-:W-:-:S05]  /*0070*/  @!P0 IMAD.WIDE.U32 R2, R0, 0x4, R2 ;  /* 0x0000000400028825 */ /* 0x001fca00078e0002 */
[----:B-1----:R0:W2:Y:S01]  /*0080*/  @!P0 LDG.E R4, desc[UR6][R2.64] ;  /* 0x0000000602048981 */ /* 0x0020a2000c1e1900 */
[C---:B------:R-:W-:Y:S02]  /*0090*/  LOP3.LUT P0, RZ, R0.reuse, 0x1f, RZ, 0xc0, !PT ;  /* 0x0000001f00ff7812 */ /* 0x040fe4000780c0ff */
[----:B------:R-:W-:-:S11]  /*00a0*/  ISETP.GT.U32.AND P1, PT, R0, 0x1f, PT ;  /* 0x0000001f0000780c */ /* 0x000fd60003f24070 */
[----:B------:R-:W1:Y:S01]  /*00b0*/  @!P0 S2R R9, SR_CgaCtaId ;  /* 0x0000000000098919 */ /* 0x000e620000008800 */
[----:B0-----:R-:W-:-:S04]  /*00c0*/  @!P0 MOV R2, 0x400 ;  /* 0x0000040000028802 */ /* 0x001fc80000000f00 */
[----:B-1----:R-:W-:-:S04]  /*00d0*/  @!P0 LEA R9, R9, R2, 0x18 ;  /* 0x0000000209098211 */ /* 0x002fc800078ec0ff */
[----:B------:R-:W-:Y:S01]  /*00e0*/  @!P0 LEA.HI R9, R0, R9, RZ, 0x1d ;  /* 0x0000000900098211 */ /* 0x000fe200078fe8ff */
[----:B--2---:R-:W0:Y:S02]  /*00f0*/  SHFL.DOWN PT, R5, R4, 0x10, 0x1f ;  /* 0x0a001f0004057f89 */ /* 0x004e2400000e0000 */
[----:B0-----:R-:W-:-:S05]  /*0100*/  FADD R5, R5, R4 ;  /* 0x0000000405057221 */ /* 0x001fca0000000000 */
[----:B------:R-:W0:Y:S02]  /*0110*/  SHFL.DOWN PT, R6, R5, 0x8, 0x1f ;  /* 0x09001f0005067f89 */ /* 0x000e2400000e0000 */
[----:B0-----:R-:W-:-:S05]  /*0120*/  FADD R6, R5, R6 ;  /* 0x0000000605067221 */ /* 0x001fca0000000000 */
[----:B------:R-:W0:Y:S02]  /*0130*/  SHFL.DOWN PT, R7, R6, 0x4, 0x1f ;  /* 0x08801f0006077f89 */ /* 0x000e2400000e0000 */
[----:B0-----:R-:W-:-:S05]  /*0140*/  FADD R7, R6, R7 ;  /* 0x0000000706077221 */ /* 0x001fca0000000000 */
[----:B------:R-:W0:Y:S02]  /*0150*/  SHFL.DOWN PT, R8, R7, 0x2, 0x1f ;  /* 0x08401f0007087f89 */ /* 0x000e2400000e0000 */
[----:B0-----:R-:W-:-:S05]  /*0160*/  FADD R8, R7, R8 ;  /* 0x0000000807087221 */ /* 0x001fca0000000000 */
[----:B------:R-:W0:Y:S02]  /*0170*/  SHFL.DOWN PT, R3, R8, 0x1, 0x1f ;  /* 0x08201f0008037f89 */ /* 0x000e2400000e0000 */
[----:B0-----:R-:W-:-:S05]  /*0180*/  FADD R2, R8, R3 ;  /* 0x0000000308027221 */ /* 0x001fca0000000000 */
[----:B------:R0:W-:Y:S01]  /*0190*/  @!P0 STS [R9], R2 ;  /* 0x0000000209008388 */ /* 0x0001e20000000800 */
[----:B------:R-:W-:Y:S06]  /*01a0*/  BAR.SYNC.DEFER_BLOCKING 0x0 ;  /* 0x0000000000007b1d */ /* 0x000fec0000010000 */
[----:B------:R-:W-:Y:S05]  /*01b0*/  @P1 EXIT ;  /* 0x000000000000194d */ /* 0x000fea0003800000 */
[----:B------:R-:W1:Y:S01]  /*01c0*/  S2UR UR5, SR_CgaCtaId ;  /* 0x00000000000579c3 */ /* 0x000e620000008800 */
[----:B------:R-:W-:Y:S02]  /*01d0*/  UMOV UR4, 0x400 ;  /* 0x0000040000047882 */ /* 0x000fe40000000000 */
[----:B-1----:R-:W-:-:S06]  /*01e0*/  ULEA UR4, UR5, UR4, 0x18 ;  /* 0x0000000405047291 */ /* 0x002fcc000f8ec0ff */
[----:B------:R-:W-:Y:S01]  /*01f0*/  LEA R3, R0, UR4, 0x2 ;  /* 0x0000000400037c11 */ /* 0x000fe2000f8e10ff */
[----:B------:R-:W-:-:S05]  /*0200*/  USHF.R.S32.HI UR4, URZ, 0x5, UR8 ;  /* 0x00000005ff047899 */ /* 0x000fca0008011408 */
[----:B------:R-:W1:Y:S01]  /*0210*/  LDS R3, [R3] ;  /* 0x0000000003037984 */ /* 0x000e620000000800 */
[----:B------:R-:W-:-:S04]  /*0220*/  ISETP.GE.AND P0, PT, R0, UR4, PT ;  /* 0x0000000400007c0c */ /* 0x000fc8000bf06270 */
[----:B0-----:R-:W-:Y:S02]  /*0230*/  FSEL R2, RZ, 1, P0 ;  /* 0x3f800000ff027808 */ /* 0x001fe40000000000 */
[----:B------:R-:W-:-:S03]  /*0240*/  ISETP.NE.AND P0, PT, R0, RZ, PT ;  /* 0x000000ff0000720c */ /* 0x000fc60003f05270 */
[----:B-1----:R-:W-:-:S05]  /*0250*/  FMUL R2, R2, R3 ;  /* 0x0000000302027220 */ /* 0x002fca0000400000 */
        /* <DEDUP_REMOVED lines=8> */
[----:B------:R0:W1:Y:S01]  /*02e0*/  SHFL.DOWN PT, R9, R6, 0x1, 0x1f ;  /* 0x08201f0006097f89 */ /* 0x00006200000e0000 */
[----:B------:R-:W-:Y:S05]  /*02f0*/  @P0 EXIT ;  /* 0x000000000000094d */ /* 0x000fea0003800000 */
[----:B------:R-:W2:Y:S01]  /*0300*/  LDC.64 R2, c[0x0][0x390] ;  /* 0x0000e400ff027b82 */ /* 0x000ea20000000a00 */
[----:B-1----:R-:W-:-:S05]  /*0310*/  FADD R9, R6, R9 ;  /* 0x0000000906097221 */ /* 0x002fca0000000000 */
[----:B--2---:R-:W-:Y:S01]  /*0320*/  STG.E desc[UR6][R2.64], R9 ;  /* 0x0000000902007986 */ /* 0x004fe2000c101906 */
[----:B------:R-:W-:Y:S05]  /*0330*/  EXIT ;  /* 0x000000000000794d */ /* 0x000fea0003800000 */
.L_x_0:
[----:B------:R-:W-:-:S00]  /*0340*/  BRA `(.L_x_0) ;  /* 0xfffffffc00fc7947 */ /* 0x000fc0000383ffff */
[----:B------:R-:W-:-:S00]  /*0350*/  NOP ;  /* 0x0000000000007918 */ /* 0x000fc00000000000 */
        /* <DEDUP_REMOVED lines=10> */
.L_x_32:


//--------------------- .text._Z10sumRowMinsiiiPf --------------------------
	.section	.text._Z10sumRowMinsiiiPf,"ax",@progbits
	.align	128
        .global         _Z10sumRowMinsiiiPf
        .type           _Z10sumRowMinsiiiPf,@function
        .size           _Z10sumRowMinsiiiPf,(.L_x_33 - _Z10sumRowMinsiiiPf)
        .other          _Z10sumRowMinsiiiPf,@"STO_CUDA_ENTRY STV_DEFAULT"
_Z10sumRowMinsiiiPf:
.text._Z10sumRowMinsiiiPf:
[----:B------:R-:W-:Y:S01]  /*0000*/  LDC R1, c[0x0][0x37c] ;  /* 0x0000df00ff017b82 */ /* 0x000fe20000000800 */
[----:B------:R-:W0:Y:S01]  /*0010*/  S2R R0, SR_TID.X ;  /* 0x0000000000007919 */ /* 0x000e220000002100 */
[----:B------:R-:W0:Y:S01]  /*0020*/  LDCU UR8, c[0x0][0x380] ;  /* 0x00007000ff0877ac */ /* 0x000e220008000800 */
[----:B------:R-:W-:Y:S01]  /*0030*/  HFMA2 R4, -RZ, RZ, 0, 0 ;  /* 0x00000000ff047431 */ /* 0x000fe200000001ff */
[----:B------:R-:W1:Y:S01]  /*0040*/  LDCU.64 UR6, c[0x0][0x358] ;  /* 0x00006b00ff0677ac */ /* 0x000e620008000a00 */
[----:B0-----:R-:W-:-:S13]  /*0050*/  ISETP.GE.AND P0, PT, R0, UR8, PT ;  /* 0x0000000800007c0c */ /* 0x001fda000bf06270 */
[----:B------:R-:W0:Y:S08]  /*0060*/  @!P0 LDC R5, c[0x0][0x384] ;  /* 0x0000e100ff058b82 */ /* 0x000e300000000800 */
[----:B------:R-:W2:Y:S01]  /*0070*/  @!P0 LDC.64 R2, c[0x0][0x390] ;  /* 0x0000e400ff028b82 */ /* 0x000ea20000000a00 */
[----:B0-----:R-:W-:-:S04]  /*0080*/  @!P0 IMAD R5, R0, R5, RZ ;  /* 0x0000000500058224 */ /* 0x001fc800078e02ff */
[----:B--2---:R-:W-:-:S05]  /*0090*/  @!P0 IMAD.WIDE R2, R5, 0x4, R2 ;  /* 0x0000000405028825 */ /* 0x004fca00078e0202 */
        /* <DEDUP_REMOVED lines=44> */
.L_x_1:
        /* <DEDUP_REMOVED lines=10> */
.L_x_33:


//--------------------- .text._Z16minReduceEachColiiiPf --------------------------
	.section	.text._Z16minReduceEachColiiiPf,"ax",@progbits
	.align	128
        .global         _Z16minReduceEachColiiiPf
        .type           _Z16minReduceEachColiiiPf,@function
        .size           _Z16minReduceEachColiiiPf,(.L_x_34 - _Z16minReduceEachColiiiPf)
        .other          _Z16minReduceEachColiiiPf,@"STO_CUDA_ENTRY STV_DEFAULT"
_Z16minReduceEachColiiiPf:
.text._Z16minReduceEachColiiiPf:
[----:B------:R-:W-:Y:S01]  /*0000*/  LDC R1, c[0x0][0x37c] ;  /* 0x0000df00ff017b82 */ /* 0x000fe20000000800 */
[----:B------:R-:W0:Y:S01]  /*0010*/  S2R R3, SR_TID.X ;  /* 0x0000000000037919 */ /* 0x000e220000002100 */
[----:B------:R-:W0:Y:S01]  /*0020*/  LDCU UR4, c[0x0][0x380] ;  /* 0x00007000ff0477ac */ /* 0x000e220008000800 */
[----:B------:R-:W-:Y:S01]  /*0030*/  IMAD.MOV.U32 R2, RZ, RZ, 0x7f7fffff ;  /* 0x7f7fffffff027424 */ /* 0x000fe200078e00ff */
[----:B------:R-:W1:Y:S01]  /*0040*/  S2R R0, SR_CTAID.X ;  /* 0x0000000000007919 */ /* 0x000e620000002500 */
[----:B------:R-:W2:Y:S01]  /*0050*/  LDCU.64 UR6, c[0x0][0x358] ;  /* 0x00006b00ff0677ac */ /* 0x000ea20008000a00 */
[----:B0-----:R-:W-:-:S13]  /*0060*/  ISETP.GE.AND P0, PT, R3, UR4, PT ;  /* 0x0000000403007c0c */ /* 0x001fda000bf06270 */
[----:B------:R-:W0:Y:S01]  /*0070*/  @!P0 LDC.64 R4, c[0x0][0x390] ;  /* 0x0000e400ff048b82 */ /* 0x000e220000000a00 */
[----:B-1----:R-:W-:-:S04]  /*0080*/  @!P0 IMAD R7, R3, UR4, R0 ;  /* 0x0000000403078c24 */ /* 0x002fc8000f8e0200 */
[----:B0-----:R-:W-:-:S05]  /*0090*/  @!P0 IMAD.WIDE.U32 R4, R7, 0x4, R4 ;  /* 0x0000000407048825 */ /* 0x001fca00078e0004 */
[----:B--2---:R-:W2:Y:S01]  /*00a0*/  @!P0 LDG.E R2, desc[UR6][R4.64] ;  /* 0x0000000604028981 */ /* 0x004ea2000c1e1900 */
[C---:B------:R-:W-:Y:S02]  /*00b0*/  LOP3.LUT P0, RZ, R3.reuse, 0x1f, RZ, 0xc0, !PT ;  /* 0x0000001f03ff7812 */ /* 0x040fe4000780c0ff */
[----:B------:R-:W-:-:S11]  /*00c0*/  ISETP.GT.U32.AND P1, PT, R3, 0x1f, PT ;  /* 0x0000001f0300780c */ /* 0x000fd60003f24070 */
[----:B------:R-:W0:Y:S01]  /*00d0*/  @!P0 S2R R11, SR_CgaCtaId ;  /* 0x00000000000b8919 */ /* 0x000e220000008800 */
[----:B--2---:R-:W1:Y:S02]  /*00e0*/  SHFL.DOWN PT, R7, R2, 0x10, 0x1f ;  /* 0x0a001f0002077f89 */ /* 0x004e6400000e0000 */
[----:B-1----:R-:W-:Y:S02]  /*00f0*/  FMNMX R7, R7, R2, PT ;  /* 0x0000000207077209 */ /* 0x002fe40003800000 */
[----:B------:R-:W-:-:S03]  /*0100*/  @!P0 MOV R2, 0x400 ;  /* 0x0000040000028802 */ /* 0x000fc60000000f00 */
[----:B------:R-:W1:Y:S01]  /*0110*/  SHFL.DOWN PT, R6, R7, 0x8, 0x1f ;  /* 0x09001f0007067f89 */ /* 0x000e6200000e0000 */
[----:B0-----:R-:W-:-:S04]  /*0120*/  @!P0 LEA R2, R11, R2, 0x18 ;  /* 0x000000020b028211 */ /* 0x001fc800078ec0ff */
[----:B------:R-:W-:Y:S02]  /*0130*/  @!P0 LEA.HI R2, R3, R2, RZ, 0x1d ;  /* 0x0000000203028211 */ /* 0x000fe400078fe8ff */
[----:B-1----:R-:W-:-:S05]  /*0140*/  FMNMX R6, R7, R6, PT ;  /* 0x0000000607067209 */ /* 0x002fca0003800000 */
[----:B------:R-:W0:Y:S02]  /*0150*/  SHFL.DOWN PT, R9, R6, 0x4, 0x1f ;  /* 0x08801f0006097f89 */ /* 0x000e2400000e0000 */
[----:B0-----:R-:W-:-:S05]  /*0160*/  FMNMX R9, R6, R9, PT ;  /* 0x0000000906097209 */ /* 0x001fca0003800000 */
[----:B------:R-:W0:Y:S02]  /*0170*/  SHFL.DOWN PT, R8, R9, 0x2, 0x1f ;  /* 0x08401f0009087f89 */ /* 0x000e2400000e0000 */
[----:B0-----:R-:W-:-:S05]  /*0180*/  FMNMX R8, R9, R8, PT ;  /* 0x0000000809087209 */ /* 0x001fca0003800000 */
[----:B------:R-:W0:Y:S02]  /*0190*/  SHFL.DOWN PT, R5, R8, 0x1, 0x1f ;  /* 0x08201f0008057f89 */ /* 0x000e2400000e0000 */
[----:B0-----:R-:W-:-:S05]  /*01a0*/  FMNMX R5, R8, R5, PT ;  /* 0x0000000508057209 */ /* 0x001fca0003800000 */
[----:B------:R0:W-:Y:S01]  /*01b0*/  @!P0 STS [R2], R5 ;  /* 0x0000000502008388 */ /* 0x0001e20000000800 */
[----:B------:R-:W-:Y:S06]  /*01c0*/  BAR.SYNC.DEFER_BLOCKING 0x0 ;  /* 0x0000000000007b1d */ /* 0x000fec0000010000 */
[----:B------:R-:W-:Y:S05]  /*01d0*/  @P1 EXIT ;  /* 0x000000000000194d */ /* 0x000fea0003800000 */
[----:B------:R-:W1:Y:S02]  /*01e0*/  LDCU UR4, c[0x0][0x384] ;  /* 0x00007080ff0477ac */ /* 0x000e640008000800 */
[----:B-1----:R-:W-:-:S06]  /*01f0*/  USHF.R.S32.HI UR4, URZ, 0x5, UR4 ;  /* 0x00000005ff047899 */ /* 0x002fcc0008011404 */
[----:B------:R-:W-:-:S13]  /*0200*/  ISETP.GE.AND P0, PT, R3, UR4, PT ;  /* 0x0000000403007c0c */ /* 0x000fda000bf06270 */
[----:B0-----:R-:W0:Y:S01]  /*0210*/  @!P0 S2R R5, SR_CgaCtaId ;  /* 0x0000000000058919 */ /* 0x001e220000008800 */
[----:B------:R-:W-:-:S04]  /*0220*/  @!P0 MOV R2, 0x400 ;  /* 0x0000040000028802 */ /* 0x000fc80000000f00 */
[----:B0-----:R-:W-:Y:S01]  /*0230*/  @!P0 LEA R4, R5, R2, 0x18 ;  /* 0x0000000205048211 */ /* 0x001fe200078ec0ff */
[----:B------:R-:W-:-:S04]  /*0240*/  IMAD.MOV.U32 R2, RZ, RZ, 0x7f7fffff ;  /* 0x7f7fffffff027424 */ /* 0x000fc800078e00ff */
[----:B------:R-:W-:-:S05]  /*0250*/  @!P0 IMAD R4, R3, 0x4, R4 ;  /* 0x0000000403048824 */ /* 0x000fca00078e0204 */
[----:B------:R-:W0:Y:S01]  /*0260*/  @!P0 LDS R2, [R4] ;  /* 0x0000000004028984 */ /* 0x000e220000000800 */
[----:B------:R-:W-:-:S03]  /*0270*/  ISETP.NE.AND P0, PT, R3, RZ, PT ;  /* 0x000000ff0300720c */ /* 0x000fc60003f05270 */
[----:B0-----:R-:W0:Y:S02]  /*0280*/  SHFL.DOWN PT, R5, R2, 0x10, 0x1f ;  /* 0x0a001f0002057f89 */ /* 0x001e2400000e0000 */
[----:B0-----:R-:W-:-:S05]  /*0290*/  FMNMX R5, R5, R2, PT ;  /* 0x0000000205057209 */ /* 0x001fca0003800000 */
[----:B------:R-:W0:Y:S02]  /*02a0*/  SHFL.DOWN PT, R6, R5, 0x8, 0x1f ;  /* 0x09001f0005067f89 */ /* 0x000e2400000e0000 */
[----:B0-----:R-:W-:-:S05]  /*02b0*/  FMNMX R6, R5, R6, PT ;  /* 0x0000000605067209 */ /* 0x001fca0003800000 */
[----:B------:R-:W0:Y:S02]  /*02c0*/  SHFL.DOWN PT, R7, R6, 0x4, 0x1f ;  /* 0x08801f0006077f89 */ /* 0x000e2400000e0000 */
[----:B0-----:R-:W-:-:S05]  /*02d0*/  FMNMX R7, R6, R7, PT ;  /* 0x0000000706077209 */ /* 0x001fca0003800000 */
[----:B------:R-:W0:Y:S02]  /*02e0*/  SHFL.DOWN PT, R8, R7, 0x2, 0x1f ;  /* 0x08401f0007087f89 */ /* 0x000e2400000e0000 */
[----:B0-----:R-:W-:-:S05]  /*02f0*/  FMNMX R8, R7, R8, PT ;  /* 0x0000000807087209 */ /* 0x001fca0003800000 */
[----:B------:R0:W1:Y:S01]  /*0300*/  SHFL.DOWN PT, R9, R8, 0x1, 0x1f ;  /* 0x08201f0008097f89 */ /* 0x00006200000e0000 */
[----:B------:R-:W-:Y:S05]  /*0310*/  @P0 EXIT ;  /* 0x000000000000094d */ /* 0x000fea0003800000 */
[----:B------:R-:W2:Y:S01]  /*0320*/  LDC.64 R2, c[0x0][0x390] ;  /* 0x0000e400ff027b82 */ /* 0x000ea20000000a00 */
[----:B-1----:R-:W-:Y:S01]  /*0330*/  FMNMX R9, R8, R9, PT ;  /* 0x0000000908097209 */ /* 0x002fe20003800000 */
[----:B--2---:R-:W-:-:S05]  /*0340*/  IMAD.WIDE.U32 R2, R0, 0x4, R2 ;  /* 0x0000000400027825 */ /* 0x004fca00078e0002 */
[----:B------:R-:W-:Y:S01]  /*0350*/  STG.E desc[UR6][R2.64], R9 ;  /* 0x0000000902007986 */ /* 0x000fe2000c101906 */
[----:B------:R-:W-:Y:S05]  /*0360*/  EXIT ;  /* 0x000000000000794d */ /* 0x000fea0003800000 */
.L_x_2:
        /* <DEDUP_REMOVED lines=9> */
.L_x_34:


//--------------------- .text._Z16minReduceEachRowiiiPf --------------------------
	.section	.text._Z16minReduceEachRowiiiPf,"ax",@progbits
	.align	128
        .global         _Z16minReduceEachRowiiiPf
        .type           _Z16minReduceEachRowiiiPf,@function
        .size           _Z16minReduceEachRowiiiPf,(.L_x_35 - _Z16minReduceEachRowiiiPf)
        .other          _Z16minReduceEachRowiiiPf,@"STO_CUDA_ENTRY STV_DEFAULT"
_Z16minReduceEachRowiiiPf:
.text._Z16minReduceEachRowiiiPf:
[----:B------:R-:W-:Y:S01]  /*0000*/  LDC R1, c[0x0][0x37c] ;  /* 0x0000df00ff017b82 */ /* 0x000fe20000000800 */
[----:B------:R-:W0:Y:S07]  /*0010*/  S2R R3, SR_TID.X ;  /* 0x0000000000037919 */ /* 0x000e2e0000002100 */
[----:B------:R-:W0:Y:S01]  /*0020*/  LDC R0, c[0x0][0x384] ;  /* 0x0000e100ff007b82 */ /* 0x000e220000000800 */
[----:B------:R-:W1:Y:S01]  /*0030*/  LDCU.64 UR4, c[0x0][0x358] ;  /* 0x00006b00ff0477ac */ /* 0x000e620008000a00 */
[----:B------:R-:W-:-:S06]  /*0040*/  IMAD.MOV.U32 R2, RZ, RZ, 0x7f7fffff ;  /* 0x7f7fffffff027424 */ /* 0x000fcc00078e00ff */
[----:B------:R-:W2:Y:S01]  /*0050*/  S2UR UR6, SR_CTAID.X ;  /* 0x00000000000679c3 */ /* 0x000ea20000002500 */
[----:B0-----:R-:W-:-:S13]  /*0060*/  ISETP.GE.AND P0, PT, R3, R0, PT ;  /* 0x000000000300720c */ /* 0x001fda0003f06270 */
[----:B------:R-:W0:Y:S01]  /*0070*/  @!P0 LDC.64 R4, c[0x0][0x390] ;  /* 0x0000e400ff048b82 */ /* 0x000e220000000a00 */
[----:B--2---:R-:W-:-:S04]  /*0080*/  @!P0 IMAD R7, R0, UR6, R3 ;  /* 0x0000000600078c24 */ /* 0x004fc8000f8e0203 */
[----:B0-----:R-:W-:-:S05]  /*0090*/  @!P0 IMAD.WIDE.U32 R4, R7, 0x4, R4 ;  /* 0x0000000407048825 */ /* 0x001fca00078e0004 */
[----:B-1----:R-:W2:Y:S01]  /*00a0*/  @!P0 LDG.E R2, desc[UR4][R4.64] ;  /* 0x0000000404028981 */ /* 0x002ea2000c1e1900 */
        /* <DEDUP_REMOVED lines=19> */
[----:B0-----:R-:W-:-:S04]  /*01e0*/  SHF.R.S32.HI R2, RZ, 0x5, R0 ;  /* 0x00000005ff027819 */ /* 0x001fc80000011400 */
[----:B------:R-:W-:-:S13]  /*01f0*/  ISETP.GE.AND P0, PT, R3, R2, PT ;  /* 0x000000020300720c */ /* 0x000fda0003f06270 */
[----:B------:R-:W0:Y:S01]  /*0200*/  @!P0 S2R R5, SR_CgaCtaId ;  /* 0x0000000000058919 */ /* 0x000e220000008800 */
        /* <DEDUP_REMOVED lines=17> */
[----:B------:R-:W-:Y:S01]  /*0320*/  IMAD R5, R0, UR6, RZ ;  /* 0x0000000600057c24 */ /* 0x000fe2000f8e02ff */
[----:B-1----:R-:W-:-:S03]  /*0330*/  FMNMX R9, R8, R9, PT ;  /* 0x0000000908097209 */ /* 0x002fc60003800000 */
[----:B--2---:R-:W-:-:S05]  /*0340*/  IMAD.WIDE R2, R5, 0x4, R2 ;  /* 0x0000000405027825 */ /* 0x004fca00078e0202 */
[----:B------:R-:W-:Y:S01]  /*0350*/  STG.E desc[UR4][R2.64], R9 ;  /* 0x0000000902007986 */ /* 0x000fe2000c101904 */
[----:B------:R-:W-:Y:S05]  /*0360*/  EXIT ;  /* 0x000000000000794d */ /* 0x000fea0003800000 */
.L_x_3:
        /* <DEDUP_REMOVED lines=9> */
.L_x_35:


//--------------------- .text._Z8sumDiffsiiiPfS_  --------------------------
	.section	.text._Z8sumDiffsiiiPfS_,"ax",@progbits
	.align	128
        .global         _Z8sumDiffsiiiPfS_
        .type           _Z8sumDiffsiiiPfS_,@function
        .size           _Z8sumDiffsiiiPfS_,(.L_x_31 - _Z8sumDiffsiiiPfS_)
        .other          _Z8sumDiffsiiiPfS_,@"STO_CUDA_ENTRY STV_DEFAULT"
_Z8sumDiffsiiiPfS_:
.text._Z8sumDiffsiiiPfS_:
[----:B------:R-:W-:Y:S08]  /*0000*/  LDC R1, c[0x0][0x37c] ;  /* 0x0000df00ff017b82 */ /* 0x000ff00000000800 */
[----:B------:R-:W0:Y:S01]  /*0010*/  LDC R8, c[0x0][0x380] ;  /* 0x0000e000ff087b82 */ /* 0x000e220000000800 */
[----:B------:R-:W1:Y:S01]  /*0020*/  S2R R5, SR_TID.X ;  /* 0x0000000000057919 */ /* 0x000e620000002100 */
[----:B------:R-:W2:Y:S06]  /*0030*/  LDCU UR6, c[0x0][0x384] ;  /* 0x00007080ff0677ac */ /* 0x000eac0008000800 */
[----:B------:R-:W1:Y:S08]  /*0040*/  S2UR UR4, SR_CTAID.X ;  /* 0x00000000000479c3 */ /* 0x000e700000002500 */
[----:B------:R-:W1:Y:S01]  /*0050*/  LDC R0, c[0x0][0x360] ;  /* 0x0000d800ff007b82 */ /* 0x000e620000000800 */
[----:B0-----:R-:W-:-:S04]  /*0060*/  IABS R9, R8 ;  /* 0x0000000800097213 */ /* 0x001fc80000000000 */
[----:B------:R-:W0:Y:S01]  /*0070*/  I2F.RP R4, R9 ;  /* 0x0000000900047306 */ /* 0x000e220000209400 */
[----:B-1----:R-:W-:-:S07]  /*0080*/  IMAD R0, R0, UR4, R5 ;  /* 0x0000000400007c24 */ /* 0x002fce000f8e0205 */
[----:B0-----:R-:W0:Y:S01]  /*0090*/  MUFU.RCP R4, R4 ;  /* 0x0000000400047308 */ /* 0x001e220000001000 */
[----:B------:R-:W-:-:S04]  /*00a0*/  SHF.R.S32.HI R5, RZ, 0x1f, R0 ;  /* 0x0000001fff057819 */ /* 0x000fc80000011400 */
[----:B------:R-:W-:-:S04]  /*00b0*/  LEA.HI R5, R5, R0, RZ, 0x5 ;  /* 0x0000000005057211 */ /* 0x000fc800078f28ff */
[----:B------:R-:W-:Y:S02]  /*00c0*/  SHF.R.S32.HI R7, RZ, 0x5, R5 ;  /* 0x00000005ff077819 */ /* 0x000fe40000011405 */
[----:B0-----:R-:W-:Y:S02]  /*00d0*/  IADD3 R2, PT, PT, R4, 0xffffffe, RZ ;  /* 0x0ffffffe04027810 */ /* 0x001fe40007ffe0ff */
[----:B------:R-:W-:Y:S02]  /*00e0*/  IABS R4, R7 ;  /* 0x0000000700047213 */ /* 0x000fe40000000000 */
[----:B------:R0:W1:Y:S02]  /*00f0*/  F2I.FTZ.U32.TRUNC.NTZ R3, R2 ;  /* 0x0000000200037305 */ /* 0x000064000021f000 */
[----:B0-----:R-:W-:Y:S01]  /*0100*/  HFMA2 R2, -RZ, RZ, 0, 0 ;  /* 0x00000000ff027431 */ /* 0x001fe200000001ff */
[----:B-1----:R-:W-:-:S05]  /*0110*/  IADD3 R6, PT, PT, RZ, -R3, RZ ;  /* 0x80000003ff067210 */ /* 0x002fca0007ffe0ff */
[----:B------:R-:W-:-:S04]  /*0120*/  IMAD R11, R6, R9, RZ ;  /* 0x00000009060b7224 */ /* 0x000fc800078e02ff */
[----:B------:R-:W-:Y:S01]  /*0130*/  IMAD.HI.U32 R3, R3, R11, R2 ;  /* 0x0000000b03037227 */ /* 0x000fe200078e0002 */
[----:B------:R-:W-:-:S05]  /*0140*/  MOV R2, R4 ;  /* 0x0000000400027202 */ /* 0x000fca0000000f00 */
[----:B------:R-:W-:-:S05]  /*0150*/  IMAD.HI.U32 R6, R3, R2, RZ ;  /* 0x0000000203067227 */ /* 0x000fca00078e00ff */
[----:B------:R-:W-:-:S05]  /*0160*/  IADD3 R3, PT, PT, -R6, RZ, RZ ;  /* 0x000000ff06037210 */ /* 0x000fca0007ffe1ff */
[----:B------:R-:W-:-:S05]  /*0170*/  IMAD R2, R9, R3, R2 ;  /* 0x0000000309027224 */ /* 0x000fca00078e0202 */
[----:B------:R-:W-:-:S13]  /*0180*/  ISETP.GT.U32.AND P2, PT, R9, R2, PT ;  /* 0x000000020900720c */ /* 0x000fda0003f44070 */
[-C--:B------:R-:W-:Y:S02]  /*0190*/  @!P2 IADD3 R2, PT, PT, R2, -R9.reuse, RZ ;  /* 0x800000090202a210 */ /* 0x080fe40007ffe0ff */
[----:B------:R-:W-:Y:S02]  /*01a0*/  @!P2 IADD3 R6, PT, PT, R6, 0x1, RZ ;  /* 0x000000010606a810 */ /* 0x000fe40007ffe0ff */
[----:B------:R-:W-:Y:S02]  /*01b0*/  ISETP.GE.U32.AND P0, PT, R2, R9, PT ;  /* 0x000000090200720c */ /* 0x000fe40003f06070 */
[----:B------:R-:W-:Y:S02]  /*01c0*/  LOP3.LUT R2, R7, R8, RZ, 0x3c, !PT ;  /* 0x0000000807027212 */ /* 0x000fe400078e3cff */
[----:B------:R-:W-:Y:S02]  /*01d0*/  ISETP.NE.AND P2, PT, R8, RZ, PT ;  /* 0x000000ff0800720c */ /* 0x000fe40003f45270 */
[----:B------:R-:W-:-:S07]  /*01e0*/  ISETP.GE.AND P1, PT, R2, RZ, PT ;  /* 0x000000ff0200720c */ /* 0x000fce0003f26270 */
[----:B------:R-:W-:-:S06]  /*01f0*/  @P0 IADD3 R6, PT, PT, R6, 0x1, RZ ;  /* 0x0000000106060810 */ /* 0x000fcc0007ffe0ff */
[----:B------:R-:W-:Y:S02]  /*0200*/  @!P1 IADD3 R6, PT, PT, -R6, RZ, RZ ;  /* 0x000000ff06069210 */ /* 0x000fe40007ffe1ff */
[----:B------:R-:W-:-:S04]  /*0210*/  @!P2 LOP3.LUT R6, RZ, R8, RZ, 0x33, !PT ;  /* 0x00000008ff06a212 */ /* 0x000fc800078e33ff */
[----:B--2---:R-:W-:-:S04]  /*0220*/  ISETP.GE.AND P0, PT, R6, UR6, PT ;  /* 0x0000000606007c0c */ /* 0x004fc8000bf06270 */
[----:B------:R-:W-:-:S13]  /*0230*/  ISETP.LT.OR P0, PT, R8, RZ, P0 ;  /* 0x000000ff0800720c */ /* 0x000fda0000701670 */
[----:B------:R-:W-:Y:S05]  /*0240*/  @P0 EXIT ;  /* 0x000000000000094d */ /* 0x000fea0003800000 */
[----:B------:R-:W0:Y:S01]  /*0250*/  LDCU UR7, c[0x0][0x388] ;  /* 0x00007100ff0777ac */ /* 0x000e220008000800 */
[----:B------:R-:W-:Y:S01]  /*0260*/  LOP3.LUT R5, R5, 0xffffffe0, RZ, 0xc0, !PT ;  /* 0xffffffe005057812 */ /* 0x000fe200078ec0ff */
[----:B------:R-:W-:Y:S01]  /*0270*/  BSSY.RECONVERGENT B0, `(.L_x_4) ;  /* 0x0000079000007945 */ /* 0x000fe20003800200 */
[----:B------:R-:W-:Y:S01]  /*0280*/  IADD3 R2, PT, PT, -R6, RZ, RZ ;  /* 0x000000ff06027210 */ /* 0x000fe20007ffe1ff */
[----:B------:R-:W1:Y:S01]  /*0290*/  LDCU.64 UR4, c[0x0][0x358] ;  /* 0x00006b00ff0477ac */ /* 0x000e620008000a00 */
[----:B------:R-:W-:Y:S01]  /*02a0*/  MOV R11, RZ ;  /* 0x000000ff000b7202 */ /* 0x000fe20000000f00 */
[----:B------:R-:W-:Y:S02]  /*02b0*/  IMAD.IADD R10, R0, 0x1, -R5 ;  /* 0x00000001000a7824 */ /* 0x000fe400078e0a05 */
[----:B------:R-:W-:-:S03]  /*02c0*/  IMAD R7, R8, R2, R7 ;  /* 0x0000000208077224 */ /* 0x000fc600078e0207 */
[----:B0-----:R-:W-:-:S13]  /*02d0*/  ISETP.GE.AND P0, PT, R10, UR7, PT ;  /* 0x000000070a007c0c */ /* 0x001fda000bf06270 */
[----:B-1----:R-:W-:Y:S05]  /*02e0*/  @P0 BRA `(.L_x_5) ;  /* 0x0000000400c40947 */ /* 0x002fea0003800000 */
[----:B------:R-:W-:Y:S01]  /*02f0*/  LOP3.LUT R2, RZ, R10, RZ, 0x33, !PT ;  /* 0x0000000aff027212 */ /* 0x000fe200078e33ff */
[----:B------:R-:W-:Y:S01]  /*0300*/  BSSY.RECONVERGENT B1, `(.L_x_6) ;  /* 0x0000036000017945 */ /* 0x000fe20003800200 */
[----:B------:R-:W-:Y:S02]  /*0310*/  HFMA2 R11, -RZ, RZ, 0, 0 ;  /* 0x00000000ff0b7431 */ /* 0x000fe400000001ff */
[----:B------:R-:W-:Y:S01]  /*0320*/  IMAD R9, R7, UR6, R6 ;  /* 0x0000000607097c24 */ /* 0x000fe2000f8e0206 */
[----:B------:R-:W-:-:S04]  /*0330*/  IADD3 R2, PT, PT, R2, UR7, RZ ;  /* 0x0000000702027c10 */ /* 0x000fc8000fffe0ff */
[C---:B------:R-:W-:Y:S02]  /*0340*/  ISETP.GE.U32.AND P1, PT, R2.reuse, 0x1e0, PT ;  /* 0x000001e00200780c */ /* 0x040fe40003f26070 */
[----:B------:R-:W-:-:S04]  /*0350*/  LEA.HI R8, R2, 0x1, RZ, 0x1b ;  /* 0x0000000102087811 */ /* 0x000fc800078fd8ff */
[----:B------:R-:W-:-:S04]  /*0360*/  LOP3.LUT R26, R8, 0xf, RZ, 0xc0, !PT ;  /* 0x0000000f081a7812 */ /* 0x000fc800078ec0ff */
[----:B------:R-:W-:-:S03]  /*0370*/  ISETP.NE.AND P0, PT, R26, RZ, PT ;  /* 0x000000ff1a00720c */ /* 0x000fc60003f05270 */
[----:B------:R-:W-:Y:S10]  /*0380*/  @!P1 BRA `(.L_x_7) ;  /* 0x0000000000b49947 */ /* 0x000ff40003800000 */
[----:B------:R-:W0:Y:S01]  /*0390*/  LDC.64 R2, c[0x0][0x390] ;  /* 0x0000e400ff027b82 */ /* 0x000e220000000a00 */
[----:B------:R-:W-:Y:S01]  /*03a0*/  LOP3.LUT R14, R8, 0xffffff0, RZ, 0xc0, !PT ;  /* 0x0ffffff0080e7812 */ /* 0x000fe200078ec0ff */
[----:B------:R-:W-:Y:S01]  /*03b0*/  IMAD R13, R9, UR7, R10 ;  /* 0x00000007090d7c24 */ /* 0x000fe2000f8e020a */
[----:B------:R-:W-:-:S03]  /*03c0*/  MOV R11, RZ ;  /* 0x000000ff000b7202 */ /* 0x000fc60000000f00 */
[----:B------:R-:W-:Y:S01]  /*03d0*/  IMAD.MOV R14, RZ, RZ, -R14 ;  /* 0x000000ffff0e7224 */ /* 0x000fe200078e0a0e */
[----:B0-----:R-:W-:-:S04]  /*03e0*/  IADD3 R2, P1, PT, R2, 0x400, RZ ;  /* 0x0000040002027810 */ /* 0x001fc80007f3e0ff */
[----:B------:R-:W-:-:S09]  /*03f0*/  IADD3.X R3, PT, PT, RZ, R3, RZ, P1, !PT ;  /* 0x00000003ff037210 */ /* 0x000fd20000ffe4ff */
.L_x_8:
[----:B------:R-:W-:-:S05]  /*0400*/  IMAD.WIDE R4, R13, 0x4, R2 ;  /* 0x000000040d047825 */ /* 0x000fca00078e0202 */
[----:B------:R-:W2:Y:S04]  /*0410*/  LDG.E R24, desc[UR4][R4.64+-0x400] ;  /* 0xfffc000404187981 */ /* 0x000ea8000c1e1900 */
[----:B------:R-:W3:Y:S04]  /*0420*/  LDG.E R25, desc[UR4][R4.64+-0x380] ;  /* 0xfffc800404197981 */ /* 0x000ee8000c1e1900 */
[----:B------:R-:W4:Y:S04]  /*0430*/  LDG.E R23, desc[UR4][R4.64+-0x300] ;  /* 0xfffd000404177981 */ /* 0x000f28000c1e1900 */
[----:B------:R-:W5:Y:S04]  /*0440*/  LDG.E R12, desc[UR4][R4.64+-0x280] ;  /* 0xfffd8004040c7981 */ /* 0x000f68000c1e1900 */
[----:B------:R-:W5:Y:S04]  /*0450*/  LDG.E R22, desc[UR4][R4.64+-0x200] ;  /* 0xfffe000404167981 */ /* 0x000f68000c1e1900 */
[----:B------:R-:W5:Y:S04]  /*0460*/  LDG.E R21, desc[UR4][R4.64+-0x180] ;  /* 0xfffe800404157981 */ /* 0x000f68000c1e1900 */
[----:B------:R-:W5:Y:S04]  /*0470*/  LDG.E R20, desc[UR4][R4.64+-0x100] ;  /* 0xffff000404147981 */ /* 0x000f68000c1e1900 */
[----:B------:R-:W5:Y:S04]  /*0480*/  LDG.E R19, desc[UR4][R4.64+-0x80] ;  /* 0xffff800404137981 */ /* 0x000f68000c1e1900 */
[----:B------:R-:W5:Y:S04]  /*0490*/  LDG.E R18, desc[UR4][R4.64] ;  /* 0x0000000404127981 */ /* 0x000f68000c1e1900 */
[----:B------:R-:W5:Y:S04]  /*04a0*/  LDG.E R17, desc[UR4][R4.64+0x80] ;  /* 0x0000800404117981 */ /* 0x000f68000c1e1900 */
[----:B------:R-:W5:Y:S04]  /*04b0*/  LDG.E R16, desc[UR4][R4.64+0x100] ;  /* 0x0001000404107981 */ /* 0x000f68000c1e1900 */
[----:B------:R-:W5:Y:S01]  /*04c0*/  LDG.E R15, desc[UR4][R4.64+0x180] ;  /* 0x00018004040f7981 */ /* 0x000f62000c1e1900 */
[----:B--2---:R-:W-:-:S03]  /*04d0*/  FADD R24, R24, R11 ;  /* 0x0000000b18187221 */ /* 0x004fc60000000000 */
[----:B------:R-:W2:Y:S01]  /*04e0*/  LDG.E R11, desc[UR4][R4.64+0x200] ;  /* 0x00020004040b7981 */ /* 0x000ea2000c1e1900 */
[----:B---3--:R-:W-:-:S03]  /*04f0*/  FADD R28, R24, R25 ;  /* 0x00000019181c7221 */ /* 0x008fc60000000000 */
[----:B------:R-:W3:Y:S01]  /*0500*/  LDG.E R24, desc[UR4][R4.64+0x280] ;  /* 0x0002800404187981 */ /* 0x000ee2000c1e1900 */
[----:B----4-:R-:W-:-:S03]  /*0510*/  FADD R27, R28, R23 ;  /* 0x000000171c1b7221 */ /* 0x010fc60000000000 */
[----:B------:R-:W4:Y:S04]  /*0520*/  LDG.E R23, desc[UR4][R4.64+0x300] ;  /* 0x0003000404177981 */ /* 0x000f28000c1e1900 */
[----:B------:R-:W4:Y:S01]  /*0530*/  LDG.E R25, desc[UR4][R4.64+0x380] ;  /* 0x0003800404197981 */ /* 0x000f22000c1e1900 */
[----:B-----5:R-:W-:Y:S01]  /*0540*/  FADD R27, R27, R12 ;  /* 0x0000000c1b1b7221 */ /* 0x020fe20000000000 */
[----:B------:R-:W-:Y:S02]  /*0550*/  IADD3 R14, PT, PT, R14, 0x10, RZ ;  /* 0x000000100e0e7810 */ /* 0x000fe40007ffe0ff */
[----:B------:R-:W-:Y:S01]  /*0560*/  IADD3 R10, PT, PT, R10, 0x200, RZ ;  /* 0x000002000a0a7810 */ /* 0x000fe20007ffe0ff */
[----:B------:R-:W-:Y:S01]  /*0570*/  FADD R22, R27, R22 ;  /* 0x000000161b167221 */ /* 0x000fe20000000000 */
[----:B------:R-:W-:-:S02]  /*0580*/  ISETP.NE.AND P1, PT, R14, RZ, PT ;  /* 0x000000ff0e00720c */ /* 0x000fc40003f25270 */
[----:B------:R-:W-:Y:S01]  /*0590*/  IADD3 R13, PT, PT, R13, 0x200, RZ ;  /* 0x000002000d0d7810 */ /* 0x000fe20007ffe0ff */
[----:B------:R-:W-:-:S04]  /*05a0*/  FADD R21, R22, R21 ;  /* 0x0000001516157221 */ /* 0x000fc80000000000 */
[----:B------:R-:W-:-:S04]  /*05b0*/  FADD R20, R21, R20 ;  /* 0x0000001415147221 */ /* 0x000fc80000000000 */
[----:B------:R-:W-:-:S04]  /*05c0*/  FADD R19, R20, R19 ;  /* 0x0000001314137221 */ /* 0x000fc80000000000 */
[----:B------:R-:W-:-:S04]  /*05d0*/  FADD R18, R19, R18 ;  /* 0x0000001213127221 */ /* 0x000fc80000000000 */
[----:B------:R-:W-:-:S04]  /*05e0*/  FADD R17, R18, R17 ;  /* 0x0000001112117221 */ /* 0x000fc80000000000 */
[----:B------:R-:W-:-:S04]  /*05f0*/  FADD R16, R17, R16 ;  /* 0x0000001011107221 */ /* 0x000fc80000000000 */
[----:B------:R-:W-:-:S04]  /*0600*/  FADD R16, R16, R15 ;  /* 0x0000000f10107221 */ /* 0x000fc80000000000 */
[----:B--2---:R-:W-:-:S04]  /*0610*/  FADD R11, R16, R11 ;  /* 0x0000000b100b7221 */ /* 0x004fc80000000000 */
[----:B---3--:R-:W-:-:S04]  /*0620*/  FADD R24, R11, R24 ;  /* 0x000000180b187221 */ /* 0x008fc80000000000 */
[----:B----4-:R-:W-:-:S04]  /*0630*/  FADD R24, R24, R23 ;  /* 0x0000001718187221 */ /* 0x010fc80000000000 */
[----:B------:R-:W-:Y:S01]  /*0640*/  FADD R11, R24, R25 ;  /* 0x00000019180b7221 */ /* 0x000fe20000000000 */
[----:B------:R-:W-:Y:S06]  /*0650*/  @P1 BRA `(.L_x_8) ;  /* 0xfffffffc00681947 */ /* 0x000fec000383ffff */
.L_x_7:
[----:B------:R-:W-:Y:S05]  /*0660*/  BSYNC.RECONVERGENT B1 ;  /* 0x0000000000017941 */ /* 0x000fea0003800200 */
.L_x_6:
[----:B------:R-:W-:Y:S05]  /*0670*/  @!P0 BRA `(.L_x_5) ;  /* 0x0000000000e08947 */ /* 0x000fea0003800000 */
[----:B------:R-:W-:Y:S01]  /*0680*/  ISETP.GE.U32.AND P0, PT, R26, 0x8, PT ;  /* 0x000000081a00780c */ /* 0x000fe20003f06070 */
[----:B------:R-:W-:Y:S01]  /*0690*/  BSSY.RECONVERGENT B1, `(.L_x_9) ;  /* 0x0000018000017945 */ /* 0x000fe20003800200 */
[----:B------:R-:W-:-:S04]  /*06a0*/  LOP3.LUT R12, R8, 0x7, RZ, 0xc0, !PT ;  /* 0x00000007080c7812 */ /* 0x000fc800078ec0ff */
[----:B------:R-:W-:-:S07]  /*06b0*/  ISETP.NE.AND P1, PT, R12, RZ, PT ;  /* 0x000000ff0c00720c */ /* 0x000fce0003f25270 */
[----:B------:R-:W-:Y:S06]  /*06c0*/  @!P0 BRA `(.L_x_10) ;  /* 0x0000000000508947 */ /* 0x000fec0003800000 */
[----:B------:R-:W0:Y:S01]  /*06d0*/  LDC.64 R2, c[0x0][0x390] ;  /* 0x0000e400ff027b82 */ /* 0x000e220000000a00 */
[----:B------:R-:W-:-:S04]  /*06e0*/  IMAD R5, R9, UR7, R10 ;  /* 0x0000000709057c24 */ /* 0x000fc8000f8e020a */
[----:B0-----:R-:W-:-:S05]  /*06f0*/  IMAD.WIDE R2, R5, 0x4, R2 ;  /* 0x0000000405027825 */ /* 0x001fca00078e0202 */
[----:B------:R-:W2:Y:S04]  /*0700*/  LDG.E R4, desc[UR4][R2.64] ;  /* 0x0000000402047981 */ /* 0x000ea8000c1e1900 */
[----:B------:R-:W3:Y:S04]  /*0710*/  LDG.E R5, desc[UR4][R2.64+0x80] ;  /* 0x0000800402057981 */ /* 0x000ee8000c1e1900 */
[----:B------:R-:W4:Y:S04]  /*0720*/  LDG.E R13, desc[UR4][R2.64+0x100] ;  /* 0x00010004020d7981 */ /* 0x000f28000c1e1900 */
[----:B------:R-:W5:Y:S04]  /*0730*/  LDG.E R15, desc[UR4][R2.64+0x180] ;  /* 0x00018004020f7981 */ /* 0x000f68000c1e1900 */
[----:B------:R-:W5:Y:S04]  /*0740*/  LDG.E R17, desc[UR4][R2.64+0x200] ;  /* 0x0002000402117981 */ /* 0x000f68000c1e1900 */
[----:B------:R-:W5:Y:S04]  /*0750*/  LDG.E R19, desc[UR4][R2.64+0x280] ;  /* 0x0002800402137981 */ /* 0x000f68000c1e1900 */
[----:B------:R-:W5:Y:S04]  /*0760*/  LDG.E R21, desc[UR4][R2.64+0x300] ;  /* 0x0003000402157981 */ /* 0x000f68000c1e1900 */
[----:B------:R-:W5:Y:S01]  /*0770*/  LDG.E R23, desc[UR4][R2.64+0x380] ;  /* 0x0003800402177981 */ /* 0x000f62000c1e1900 */
[----:B------:R-:W-:Y:S01]  /*0780*/  IADD3 R10, PT, PT, R10, 0x100, RZ ;  /* 0x000001000a0a7810 */ /* 0x000fe20007ffe0ff */
[----:B--2---:R-:W-:-:S04]  /*0790*/  FADD R4, R11, R4 ;  /* 0x000000040b047221 */ /* 0x004fc80000000000 */
[----:B---3--:R-:W-:-:S04]  /*07a0*/  FADD R4, R4, R5 ;  /* 0x0000000504047221 */ /* 0x008fc80000000000 */
[----:B----4-:R-:W-:-:S04]  /*07b0*/  FADD R4, R4, R13 ;  /* 0x0000000d04047221 */ /* 0x010fc80000000000 */
[----:B-----5:R-:W-:-:S04]  /*07c0*/  FADD R4, R4, R15 ;  /* 0x0000000f04047221 */ /* 0x020fc80000000000 */
[----:B------:R-:W-:-:S04]  /*07d0*/  FADD R4, R4, R17 ;  /* 0x0000001104047221 */ /* 0x000fc80000000000 */
[----:B------:R-:W-:-:S04]  /*07e0*/  FADD R4, R4, R19 ;  /* 0x0000001304047221 */ /* 0x000fc80000000000 */
[----:B------:R-:W-:-:S04]  /*07f0*/  FADD R4, R4, R21 ;  /* 0x0000001504047221 */ /* 0x000fc80000000000 */
[----:B------:R-:W-:-:S07]  /*0800*/  FADD R11, R4, R23 ;  /* 0x00000017040b7221 */ /* 0x000fce0000000000 */
.L_x_10:
[----:B------:R-:W-:Y:S05]  /*0810*/  BSYNC.RECONVERGENT B1 ;  /* 0x0000000000017941 */ /* 0x000fea0003800200 */
.L_x_9:
        /* <DEDUP_REMOVED lines=12> */
[----:B------:R-:W5:Y:S01]  /*08e0*/  LDG.E R15, desc[UR4][R2.64+0x180] ;  /* 0x00018004020f7981 */ /* 0x000f62000c1e1900 */
[----:B------:R-:W-:Y:S01]  /*08f0*/  IADD3 R10, PT, PT, R10, 0x80, RZ ;  /* 0x000000800a0a7810 */ /* 0x000fe20007ffe0ff */
[----:B--2---:R-:W-:-:S04]  /*0900*/  FADD R4, R11, R4 ;  /* 0x000000040b047221 */ /* 0x004fc80000000000 */
[----:B---3--:R-:W-:-:S04]  /*0910*/  FADD R4, R4, R5 ;  /* 0x0000000504047221 */ /* 0x008fc80000000000 */
[----:B----4-:R-:W-:-:S04]  /*0920*/  FADD R4, R4, R13 ;  /* 0x0000000d04047221 */ /* 0x010fc80000000000 */
[----:B-----5:R-:W-:-:S07]  /*0930*/  FADD R11, R4, R15 ;  /* 0x0000000f040b7221 */ /* 0x020fce0000000000 */
.L_x_12:
[----:B------:R-:W-:Y:S05]  /*0940*/  BSYNC.RECONVERGENT B1 ;  /* 0x0000000000017941 */ /* 0x000fea0003800200 */
.L_x_11:
[----:B------:R-:W-:Y:S05]  /*0950*/  @!P1 BRA `(.L_x_5) ;  /* 0x0000000000289947 */ /* 0x000fea0003800000 */
[----:B------:R-:W0:Y:S01]  /*0960*/  LDC.64 R4, c[0x0][0x390] ;  /* 0x0000e400ff047b82 */ /* 0x000e220000000a00 */
[----:B------:R-:W-:Y:S01]  /*0970*/  IMAD R9, R9, UR7, R10 ;  /* 0x0000000709097c24 */ /* 0x000fe2000f8e020a */
[----:B------:R-:W-:-:S07]  /*0980*/  IADD3 R8, PT, PT, -R8, RZ, RZ ;  /* 0x000000ff08087210 */ /* 0x000fce0007ffe1ff */
.L_x_13:
[----:B0-----:R-:W-:-:S06]  /*0990*/  IMAD.WIDE R2, R9, 0x4, R4 ;  /* 0x0000000409027825 */ /* 0x001fcc00078e0204 */
[----:B------:R-:W2:Y:S01]  /*09a0*/  LDG.E R2, desc[UR4][R2.64] ;  /* 0x0000000402027981 */ /* 0x000ea2000c1e1900 */
[----:B------:R-:W-:Y:S01]  /*09b0*/  IADD3 R8, PT, PT, R8, 0x1, RZ ;  /* 0x0000000108087810 */ /* 0x000fe20007ffe0ff */
[----:B------:R-:W-:-:S03]  /*09c0*/  VIADD R9, R9, 0x20 ;  /* 0x0000002009097836 */ /* 0x000fc60000000000 */
[----:B------:R-:W-:Y:S01]  /*09d0*/  ISETP.NE.AND P0, PT, R8, RZ, PT ;  /* 0x000000ff0800720c */ /* 0x000fe20003f05270 */
[----:B--2---:R-:W-:-:S12]  /*09e0*/  FADD R11, R2, R11 ;  /* 0x0000000b020b7221 */ /* 0x004fd80000000000 */
[----:B------:R-:W-:Y:S05]  /*09f0*/  @P0 BRA `(.L_x_13) ;  /* 0xfffffffc00e40947 */ /* 0x000fea000383ffff */
.L_x_5:
[----:B------:R-:W-:Y:S05]  /*0a00*/  BSYNC.RECONVERGENT B0 ;  /* 0x0000000000007941 */ /* 0x000fea0003800200 */
.L_x_4:
[----:B------:R-:W0:Y:S01]  /*0a10*/  SHFL.DOWN PT, R2, R11, 0x10, 0x1f ;  /* 0x0a001f000b027f89 */ /* 0x000e2200000e0000 */
[----:B------:R-:W-:Y:S01]  /*0a20*/  LOP3.LUT P0, RZ, R0, 0x1f, RZ, 0xc0, !PT ;  /* 0x0000001f00ff7812 */ /* 0x000fe2000780c0ff */
        /* <DEDUP_REMOVED lines=8> */
[----:B0-----:R-:W-:Y:S01]  /*0ab0*/  FADD R0, R5, R8 ;  /* 0x0000000805007221 */ /* 0x001fe20000000000 */
[----:B------:R-:W-:Y:S06]  /*0ac0*/  @P0 EXIT ;  /* 0x000000000000094d */ /* 0x000fec0003800000 */
[----:B------:R-:W-:Y:S01]  /*0ad0*/  IADD3 R2, PT, PT, R0, -0xd000000, RZ ;  /* 0xf300000000027810 */ /* 0x000fe20007ffe0ff */
[----:B------:R0:W1:Y:S01]  /*0ae0*/  MUFU.RSQ R3, R0 ;  /* 0x0000000000037308 */ /* 0x0000620000001400 */
[----:B------:R-:W-:Y:S02]  /*0af0*/  BSSY.RECONVERGENT B0, `(.L_x_14) ;  /* 0x000000a000007945 */ /* 0x000fe40003800200 */
[----:B------:R-:W-:-:S13]  /*0b00*/  ISETP.GT.U32.AND P0, PT, R2, 0x727fffff, PT ;  /* 0x727fffff0200780c */ /* 0x000fda0003f04070 */
[----:B0-----:R-:W-:Y:S05]  /*0b10*/  @!P0 BRA `(.L_x_15) ;  /* 0x00000000000c8947 */ /* 0x001fea0003800000 */
[----:B------:R-:W-:-:S07]  /*0b20*/  MOV R9, 0xb40 ;  /* 0x00000b4000097802 */ /* 0x000fce0000000f00 */
[----:B-1----:R-:W-:Y:S05]  /*0b30*/  CALL.REL.NOINC `($__internal_0_$__cuda_sm20_sqrt_rn_f32_slowpath) ;  /* 0x0000000000307944 */ /* 0x002fea0003c00000 */
[----:B------:R-:W-:Y:S05]  /*0b40*/  BRA `(.L_x_16) ;  /* 0x0000000000107947 */ /* 0x000fea0003800000 */
.L_x_15:
[----:B-1----:R-:W-:Y:S01]  /*0b50*/  FMUL.FTZ R5, R0, R3 ;  /* 0x0000000300057220 */ /* 0x002fe20000410000 */
[----:B------:R-:W-:-:S03]  /*0b60*/  FMUL.FTZ R2, R3, 0.5 ;  /* 0x3f00000003027820 */ /* 0x000fc60000410000 */
[----:B------:R-:W-:-:S04]  /*0b70*/  FFMA R0, -R5, R5, R0 ;  /* 0x0000000505007223 */ /* 0x000fc80000000100 */
[----:B------:R-:W-:-:S07]  /*0b80*/  FFMA R5, R0, R2, R5 ;  /* 0x0000000200057223 */ /* 0x000fce0000000005 */
.L_x_16:
[----:B------:R-:W-:Y:S05]  /*0b90*/  BSYNC.RECONVERGENT B0 ;  /* 0x0000000000007941 */ /* 0x000fea0003800200 */
.L_x_14:
[----:B------:R-:W0:Y:S01]  /*0ba0*/  LDC.64 R2, c[0x0][0x398] ;  /* 0x0000e600ff027b82 */ /* 0x000e220000000a00 */
[----:B------:R-:W1:Y:S02]  /*0bb0*/  LDCU UR6, c[0x0][0x384] ;  /* 0x00007080ff0677ac */ /* 0x000e640008000800 */
[----:B-1----:R-:W-:-:S04]  /*0bc0*/  IMAD R7, R7, UR6, R6 ;  /* 0x0000000607077c24 */ /* 0x002fc8000f8e0206 */
[----:B0-----:R-:W-:-:S05]  /*0bd0*/  IMAD.WIDE R2, R7, 0x4, R2 ;  /* 0x0000000407027825 */ /* 0x001fca00078e0202 */
[----:B------:R-:W-:Y:S01]  /*0be0*/  STG.E desc[UR4][R2.64], R5 ;  /* 0x0000000502007986 */ /* 0x000fe2000c101904 */
[----:B------:R-:W-:Y:S05]  /*0bf0*/  EXIT ;  /* 0x000000000000794d */ /* 0x000fea0003800000 */
        .weak           $__internal_0_$__cuda_sm20_sqrt_rn_f32_slowpath
        .type           $__internal_0_$__cuda_sm20_sqrt_rn_f32_slowpath,@function
        .size           $__internal_0_$__cuda_sm20_sqrt_rn_f32_slowpath,(.L_x_31 - $__internal_0_$__cuda_sm20_sqrt_rn_f32_slowpath)
$__internal_0_$__cuda_sm20_sqrt_rn_f32_slowpath:
[----:B------:R-:W-:-:S13]  /*0c00*/  LOP3.LUT P0, RZ, R0, 0x7fffffff, RZ, 0xc0, !PT ;  /* 0x7fffffff00ff7812 */ /* 0x000fda000780c0ff */
[----:B------:R-:W-:Y:S01]  /*0c10*/  @!P0 MOV R2, R0 ;  /* 0x0000000000028202 */ /* 0x000fe20000000f00 */
[----:B------:R-:W-:Y:S06]  /*0c20*/  @!P0 BRA `(.L_x_17) ;  /* 0x0000000000408947 */ /* 0x000fec0003800000 */
[----:B------:R-:W-:-:S13]  /*0c30*/  FSETP.GEU.FTZ.AND P0, PT, R0, RZ, PT ;  /* 0x000000ff0000720b */ /* 0x000fda0003f1e000 */
[----:B------:R-:W-:Y:S01]  /*0c40*/  @!P0 MOV R2, 0x7fffffff ;  /* 0x7fffffff00028802 */ /* 0x000fe20000000f00 */
[----:B------:R-:W-:Y:S06]  /*0c50*/  @!P0 BRA `(.L_x_17) ;  /* 0x0000000000348947 */ /* 0x000fec0003800000 */
[----:B------:R-:W-:-:S13]  /*0c60*/  FSETP.GTU.FTZ.AND P0, PT, |R0|, +INF , PT ;  /* 0x7f8000000000780b */ /* 0x000fda0003f1c200 */
[----:B------:R-:W-:Y:S01]  /*0c70*/  @P0 FADD.FTZ R2, R0, 1 ;  /* 0x3f80000000020421 */ /* 0x000fe20000010000 */
[----:B------:R-:W-:Y:S06]  /*0c80*/  @P0 BRA `(.L_x_17) ;  /* 0x0000000000280947 */ /* 0x000fec0003800000 */
[----:B------:R-:W-:-:S13]  /*0c90*/  FSETP.NEU.FTZ.AND P0, PT, |R0|, +INF , PT ;  /* 0x7f8000000000780b */ /* 0x000fda0003f1d200 */
[----:B------:R-:W-:-:S04]  /*0ca0*/  @P0 FFMA R3, R0, 1.84467440737095516160e+19, RZ ;  /* 0x5f80000000030823 */ /* 0x000fc800000000ff */
[----:B------:R-:W0:Y:S02]  /*0cb0*/  @P0 MUFU.RSQ R2, R3 ;  /* 0x0000000300020308 */ /* 0x000e240000001400 */
[----:B0-----:R-:W-:Y:S01]  /*0cc0*/  @P0 FMUL.FTZ R4, R3, R2 ;  /* 0x0000000203040220 */ /* 0x001fe20000410000 */
[----:B------:R-:W-:Y:S01]  /*0cd0*/  @P0 FMUL.FTZ R8, R2, 0.5 ;  /* 0x3f00000002080820 */ /* 0x000fe20000410000 */
[----:B------:R-:W-:Y:S02]  /*0ce0*/  @!P0 MOV R2, R0 ;  /* 0x0000000000028202 */ /* 0x000fe40000000f00 */
[----:B------:R-:W-:-:S04]  /*0cf0*/  @P0 FADD.FTZ R5, -R4, -RZ ;  /* 0x800000ff04050221 */ /* 0x000fc80000010100 */
[----:B------:R-:W-:-:S04]  /*0d00*/  @P0 FFMA R5, R4, R5, R3 ;  /* 0x0000000504050223 */ /* 0x000fc80000000003 */
[----:B------:R-:W-:-:S04]  /*0d10*/  @P0 FFMA R5, R5, R8, R4 ;  /* 0x0000000805050223 */ /* 0x000fc80000000004 */
[----:B------:R-:W-:-:S07]  /*0d20*/  @P0 FMUL.FTZ R2, R5, 2.3283064365386962891e-10 ;  /* 0x2f80000005020820 */ /* 0x000fce0000410000 */
.L_x_17:
[----:B------:R-:W-:Y:S01]  /*0d30*/  HFMA2 R3, -RZ, RZ, 0, 0 ;  /* 0x00000000ff037431 */ /* 0x000fe200000001ff */
[----:B------:R-:W-:Y:S02]  /*0d40*/  MOV R5, R2 ;  /* 0x0000000200057202 */ /* 0x000fe40000000f00 */
[----:B------:R-:W-:-:S04]  /*0d50*/  MOV R2, R9 ;  /* 0x0000000900027202 */ /* 0x000fc80000000f00 */
[----:B------:R-:W-:Y:S05]  /*0d60*/  RET.REL.NODEC R2 `(_Z8sumDiffsiiiPfS_) ;  /* 0xfffffff002a47950 */ /* 0x000fea0003c3ffff */
.L_x_18:
        /* <DEDUP_REMOVED lines=9> */
.L_x_31:


//--------------------- .text._Z15computeSqrDiffsiiiPfS_S_ --------------------------
	.section	.text._Z15computeSqrDiffsiiiPfS_S_,"ax",@progbits
	.align	128
        .global         _Z15computeSqrDiffsiiiPfS_S_
        .type           _Z15computeSqrDiffsiiiPfS_S_,@function
        .size           _Z15computeSqrDiffsiiiPfS_S_,(.L_x_37 - _Z15computeSqrDiffsiiiPfS_S_)
        .other          _Z15computeSqrDiffsiiiPfS_S_,@"STO_CUDA_ENTRY STV_DEFAULT"
_Z15computeSqrDiffsiiiPfS_S_:
.text._Z15computeSqrDiffsiiiPfS_S_:
[----:B------:R-:W-:Y:S01]  /*0000*/  LDC R1, c[0x0][0x37c] ;  /* 0x0000df00ff017b82 */ /* 0x000fe20000000800 */
[----:B------:R-:W0:Y:S07]  /*0010*/  S2R R5, SR_TID.X ;  /* 0x0000000000057919 */ /* 0x000e2e0000002100 */
[----:B------:R-:W1:Y:S01]  /*0020*/  LDC R0, c[0x0][0x364] ;  /* 0x0000d900ff007b82 */ /* 0x000e620000000800 */
[----:B------:R-:W2:Y:S07]  /*0030*/  LDCU UR9, c[0x0][0x360] ;  /* 0x00006c00ff0977ac */ /* 0x000eae0008000800 */
[----:B------:R-:W0:Y:S08]  /*0040*/  S2UR UR4, SR_CTAID.X ;  /* 0x00000000000479c3 */ /* 0x000e300000002500 */
[----:B------:R-:W0:Y:S08]  /*0050*/  LDC R2, c[0x0][0x360] ;  /* 0x0000d800ff027b82 */ /* 0x000e300000000800 */
[----:B------:R-:W3:Y:S01]  /*0060*/  LDC R3, c[0x0][0x388] ;  /* 0x0000e200ff037b82 */ /* 0x000ee20000000800 */
[----:B0-----:R-:W-:-:S05]  /*0070*/  IMAD R4, R2, UR4, R5 ;  /* 0x0000000402047c24 */ /* 0x001fca000f8e0205 */
[----:B---3--:R-:W-:-:S13]  /*0080*/  ISETP.GE.AND P0, PT, R4, R3, PT ;  /* 0x000000030400720c */ /* 0x008fda0003f06270 */
[----:B-12---:R-:W-:Y:S05]  /*0090*/  @P0 EXIT ;  /* 0x000000000000094d */ /* 0x006fea0003800000 */
[----:B------:R-:W0:Y:S01]  /*00a0*/  S2UR UR12, SR_CTAID.Z ;  /* 0x00000000000c79c3 */ /* 0x000e220000002700 */
[----:B------:R-:W1:Y:S01]  /*00b0*/  S2R R9, SR_TID.Y ;  /* 0x0000000000097919 */ /* 0x000e620000002200 */
[----:B------:R-:W-:Y:S01]  /*00c0*/  SHF.R.S32.HI R11, RZ, 0x1f, R4 ;  /* 0x0000001fff0b7819 */ /* 0x000fe20000011404 */
[----:B------:R-:W2:Y:S01]  /*00d0*/  LDCU.64 UR14, c[0x0][0x358] ;  /* 0x00006b00ff0e77ac */ /* 0x000ea20008000a00 */
[----:B------:R-:W-:Y:S02]  /*00e0*/  BSSY.RECONVERGENT B0, `(.L_x_19) ;  /* 0x0000070000007945 */ /* 0x000fe40003800200 */
[----:B------:R-:W-:Y:S02]  /*00f0*/  LEA.HI R11, R11, R4, RZ, 0x5 ;  /* 0x000000040b0b7211 */ /* 0x000fe400078f28ff */
[----:B------:R-:W3:Y:S02]  /*0100*/  LDC R5, c[0x0][0x384] ;  /* 0x0000e100ff057b82 */ /* 0x000ee40000000800 */
[----:B------:R-:W-:-:S04]  /*0110*/  LOP3.LUT R11, R11, 0xffffffe0, RZ, 0xc0, !PT ;  /* 0xffffffe00b0b7812 */ /* 0x000fc800078ec0ff */
[----:B------:R-:W-:Y:S02]  /*0120*/  IADD3 R8, PT, PT, R4, -R11, RZ ;  /* 0x8000000b04087210 */ /* 0x000fe40007ffe0ff */
[----:B------:R-:W4:Y:S01]  /*0130*/  S2UR UR5, SR_CTAID.Y ;  /* 0x00000000000579c3 */ /* 0x000f220000002600 */
[----:B0-----:R-:W-:-:S06]  /*0140*/  UIMAD UR4, UR12, 0xa, URZ ;  /* 0x0000000a0c0478a4 */ /* 0x001fcc000f8e02ff */
[----:B------:R-:W-:Y:S02]  /*0150*/  MOV R6, UR4 ;  /* 0x0000000400067c02 */ /* 0x000fe40008000f00 */
[----:B-1----:R-:W-:Y:S02]  /*0160*/  IADD3 R25, PT, PT, R9, UR4, RZ ;  /* 0x0000000409197c10 */ /* 0x002fe4000fffe0ff */
[----:B---3--:R-:W-:-:S04]  /*0170*/  VIADDMNMX R7, R6, 0xa, R5, PT ;  /* 0x0000000a06077846 */ /* 0x008fc80003800105 */
[----:B------:R-:W-:Y:S01]  /*0180*/  ISETP.GE.AND P0, PT, R25, R7, PT ;  /* 0x000000071900720c */ /* 0x000fe20003f06270 */
[----:B----4-:R-:W-:-:S12]  /*0190*/  IMAD R10, R0, UR5, R9 ;  /* 0x00000005000a7c24 */ /* 0x010fd8000f8e0209 */
[----:B--2---:R-:W-:Y:S05]  /*01a0*/  @P0 BRA `(.L_x_20) ;  /* 0x00000004008c0947 */ /* 0x004fea0003800000 */
[----:B------:R-:W0:Y:S01]  /*01b0*/  I2F.U32.RP R16, R0 ;  /* 0x0000000000107306 */ /* 0x000e220000209000 */
[----:B------:R-:W-:Y:S01]  /*01c0*/  IADD3 R14, PT, PT, R25, R0, RZ ;  /* 0x00000000190e7210 */ /* 0x000fe20007ffe0ff */
[----:B------:R-:W-:Y:S01]  /*01d0*/  BSSY.RECONVERGENT B1, `(.L_x_21) ;  /* 0x0000030000017945 */ /* 0x000fe20003800200 */
[----:B------:R-:W-:Y:S02]  /*01e0*/  ISETP.NE.U32.AND P2, PT, R0, RZ, PT ;  /* 0x000000ff0000720c */ /* 0x000fe40003f45070 */
[----:B------:R-:W-:Y:S02]  /*01f0*/  ISETP.GE.U32.AND P0, PT, R14, R7, PT ;  /* 0x000000070e00720c */ /* 0x000fe40003f06070 */
[----:B------:R-:W-:Y:S02]  /*0200*/  VIMNMX.U32 R11, PT, PT, R7, R14, !PT ;  /* 0x0000000e070b7248 */ /* 0x000fe40007fe0000 */
[----:B------:R-:W-:-:S04]  /*0210*/  SEL R15, RZ, 0x1, P0 ;  /* 0x00000001ff0f7807 */ /* 0x000fc80000000000 */
[----:B------:R-:W-:Y:S01]  /*0220*/  IADD3 R11, PT, PT, R11, -R14, -R15 ;  /* 0x8000000e0b0b7210 */ /* 0x000fe20007ffe80f */
[----:B0-----:R-:W0:Y:S02]  /*0230*/  MUFU.RCP R16, R16 ;  /* 0x0000001000107308 */ /* 0x001e240000001000 */
[----:B0-----:R-:W-:-:S06]  /*0240*/  IADD3 R12, PT, PT, R16, 0xffffffe, RZ ;  /* 0x0ffffffe100c7810 */ /* 0x001fcc0007ffe0ff */
[----:B------:R0:W1:Y:S02]  /*0250*/  F2I.FTZ.U32.TRUNC.NTZ R13, R12 ;  /* 0x0000000c000d7305 */ /* 0x000064000021f000 */
[----:B0-----:R-:W-:Y:S01]  /*0260*/  HFMA2 R12, -RZ, RZ, 0, 0 ;  /* 0x00000000ff0c7431 */ /* 0x001fe200000001ff */
[----:B-1----:R-:W-:-:S05]  /*0270*/  IADD3 R17, PT, PT, RZ, -R13, RZ ;  /* 0x8000000dff117210 */ /* 0x002fca0007ffe0ff */
[----:B------:R-:W-:-:S04]  /*0280*/  IMAD R17, R17, R0, RZ ;  /* 0x0000000011117224 */ /* 0x000fc800078e02ff */
[----:B------:R-:W-:-:S06]  /*0290*/  IMAD.HI.U32 R16, R13, R17, R12 ;  /* 0x000000110d107227 */ /* 0x000fcc00078e000c */
[----:B------:R-:W-:-:S05]  /*02a0*/  IMAD.HI.U32 R16, R16, R11, RZ ;  /* 0x0000000b10107227 */ /* 0x000fca00078e00ff */
[----:B------:R-:W-:-:S05]  /*02b0*/  IADD3 R12, PT, PT, -R16, RZ, RZ ;  /* 0x000000ff100c7210 */ /* 0x000fca0007ffe1ff */
[----:B------:R-:W-:-:S05]  /*02c0*/  IMAD R11, R0, R12, R11 ;  /* 0x0000000c000b7224 */ /* 0x000fca00078e020b */
[----:B------:R-:W-:-:S13]  /*02d0*/  ISETP.GE.U32.AND P0, PT, R11, R0, PT ;  /* 0x000000000b00720c */ /* 0x000fda0003f06070 */
[-C--:B------:R-:W-:Y:S02]  /*02e0*/  @P0 IADD3 R11, PT, PT, R11, -R0.reuse, RZ ;  /* 0x800000000b0b0210 */ /* 0x080fe40007ffe0ff */
[----:B------:R-:W-:Y:S02]  /*02f0*/  @P0 IADD3 R16, PT, PT, R16, 0x1, RZ ;  /* 0x0000000110100810 */ /* 0x000fe40007ffe0ff */
[----:B------:R-:W-:-:S13]  /*0300*/  ISETP.GE.U32.AND P1, PT, R11, R0, PT ;  /* 0x000000000b00720c */ /* 0x000fda0003f26070 */
[----:B------:R-:W-:Y:S02]  /*0310*/  @P1 IADD3 R16, PT, PT, R16, 0x1, RZ ;  /* 0x0000000110101810 */ /* 0x000fe40007ffe0ff */
[----:B------:R-:W-:-:S04]  /*0320*/  @!P2 LOP3.LUT R16, RZ, R0, RZ, 0x33, !PT ;  /* 0x00000000ff10a212 */ /* 0x000fc800078e33ff */
[----:B------:R-:W-:-:S04]  /*0330*/  IADD3 R11, PT, PT, R15, R16, RZ ;  /* 0x000000100f0b7210 */ /* 0x000fc80007ffe0ff */
[C---:B------:R-:W-:Y:S02]  /*0340*/  LOP3.LUT R12, R11.reuse, 0x3, RZ, 0xc0, !PT ;  /* 0x000000030b0c7812 */ /* 0x040fe400078ec0ff */
[----:B------:R-:W-:Y:S02]  /*0350*/  ISETP.GE.U32.AND P1, PT, R11, 0x3, PT ;  /* 0x000000030b00780c */ /* 0x000fe40003f26070 */
[----:B------:R-:W-:-:S13]  /*0360*/  ISETP.NE.AND P0, PT, R12, 0x3, PT ;  /* 0x000000030c00780c */ /* 0x000fda0003f05270 */
[----:B------:R-:W-:Y:S05]  /*0370*/  @!P0 BRA `(.L_x_22) ;  /* 0x0000000000548947 */ /* 0x000fea0003800000 */
[----:B------:R-:W0:Y:S01]  /*0380*/  S2UR UR6, SR_CgaCtaId ;  /* 0x00000000000679c3 */ /* 0x000e220000008800 */
[----:B------:R-:W-:Y:S01]  /*0390*/  IADD3 R11, PT, PT, R11, 0x1, RZ ;  /* 0x000000010b0b7810 */ /* 0x000fe20007ffe0ff */
[----:B------:R-:W-:Y:S01]  /*03a0*/  UMOV UR5, 0x400 ;  /* 0x0000040000057882 */ /* 0x000fe20000000000 */
[----:B------:R-:W-:Y:S02]  /*03b0*/  IMAD R14, R9, UR9, R8 ;  /* 0x00000009090e7c24 */ /* 0x000fe4000f8e0208 */
[----:B------:R-:W-:Y:S01]  /*03c0*/  LOP3.LUT R11, R11, 0x3, RZ, 0xc0, !PT ;  /* 0x000000030b0b7812 */ /* 0x000fe200078ec0ff */
[----:B------:R-:W-:Y:S02]  /*03d0*/  IMAD R17, R25, R3, R4 ;  /* 0x0000000319117224 */ /* 0x000fe400078e0204 */
[----:B------:R-:W1:Y:S02]  /*03e0*/  LDC.64 R12, c[0x0][0x398] ;  /* 0x0000e600ff0c7b82 */ /* 0x000e640000000a00 */
[C---:B------:R-:W-:Y:S01]  /*03f0*/  IMAD R15, R11.reuse, R0, R9 ;  /* 0x000000000b0f7224 */ /* 0x040fe200078e0209 */
[----:B------:R-:W-:Y:S01]  /*0400*/  IADD3 R11, PT, PT, -R11, RZ, RZ ;  /* 0x000000ff0b0b7210 */ /* 0x000fe20007ffe1ff */
[----:B------:R-:W-:-:S03]  /*0410*/  IMAD R9, R0, UR9, RZ ;  /* 0x0000000900097c24 */ /* 0x000fc6000f8e02ff */
[----:B------:R-:W-:Y:S01]  /*0420*/  IADD3 R25, PT, PT, R15, UR4, RZ ;  /* 0x000000040f197c10 */ /* 0x000fe2000fffe0ff */
[----:B0-----:R-:W-:-:S06]  /*0430*/  ULEA UR5, UR6, UR5, 0x18 ;  /* 0x0000000506057291 */ /* 0x001fcc000f8ec0ff */
[----:B------:R-:W-:-:S07]  /*0440*/  LEA R16, R14, UR5, 0x2 ;  /* 0x000000050e107c11 */ /* 0x000fce000f8e10ff */
.L_x_23:
[----:B-1----:R-:W-:-:S06]  /*0450*/  IMAD.WIDE R14, R17, 0x4, R12 ;  /* 0x00000004110e7825 */ /* 0x002fcc00078e020c */
[----:B------:R-:W2:Y:S01]  /*0460*/  LDG.E R15, desc[UR14][R14.64] ;  /* 0x0000000e0e0f7981 */ /* 0x000ea2000c1e1900 */
[----:B------:R-:W-:Y:S01]  /*0470*/  IADD3 R11, PT, PT, R11, 0x1, RZ ;  /* 0x000000010b0b7810 */ /* 0x000fe20007ffe0ff */
[----:B------:R-:W-:-:S03]  /*0480*/  IMAD R17, R0, R3, R17 ;  /* 0x0000000300117224 */ /* 0x000fc600078e0211 */
[----:B------:R-:W-:Y:S01]  /*0490*/  ISETP.NE.AND P0, PT, R11, RZ, PT ;  /* 0x000000ff0b00720c */ /* 0x000fe20003f05270 */
[----:B--2---:R0:W-:Y:S02]  /*04a0*/  STS [R16], R15 ;  /* 0x0000000f10007388 */ /* 0x0041e40000000800 */
[----:B0-----:R-:W-:-:S10]  /*04b0*/  LEA R16, R9, R16, 0x2 ;  /* 0x0000001009107211 */ /* 0x001fd400078e10ff */
[----:B------:R-:W-:Y:S05]  /*04c0*/  @P0 BRA `(.L_x_23) ;  /* 0xfffffffc00e00947 */ /* 0x000fea000383ffff */
.L_x_22:
[----:B------:R-:W-:Y:S05]  /*04d0*/  BSYNC.RECONVERGENT B1 ;  /* 0x0000000000017941 */ /* 0x000fea0003800200 */
.L_x_21:
[----:B------:R-:W-:Y:S05]  /*04e0*/  @!P1 BRA `(.L_x_20) ;  /* 0x0000000000bc9947 */ /* 0x000fea0003800000 */
[----:B------:R-:W0:Y:S01]  /*04f0*/  S2UR UR6, SR_CgaCtaId ;  /* 0x00000000000679c3 */ /* 0x000e220000008800 */
[C---:B------:R-:W-:Y:S01]  /*0500*/  IMAD R14, R0.reuse, 0x3, R25 ;  /* 0x00000003000e7824 */ /* 0x040fe200078e0219 */
[C---:B------:R-:W-:Y:S01]  /*0510*/  LEA R9, R0.reuse, R25, 0x1 ;  /* 0x0000001900097211 */ /* 0x040fe200078e08ff */
[----:B------:R-:W-:Y:S01]  /*0520*/  UMOV UR5, 0x400 ;  /* 0x0000040000057882 */ /* 0x000fe20000000000 */
[C---:B------:R-:W-:Y:S01]  /*0530*/  IADD3 R21, PT, PT, R25.reuse, R0, RZ ;  /* 0x0000000019157210 */ /* 0x040fe20007ffe0ff */
[-C--:B------:R-:W-:Y:S01]  /*0540*/  IMAD R11, R0, R3.reuse, RZ ;  /* 0x00000003000b7224 */ /* 0x080fe200078e02ff */
[----:B------:R-:W-:Y:S01]  /*0550*/  IADD3 R24, PT, PT, R25, -UR4, RZ ;  /* 0x8000000419187c10 */ /* 0x000fe2000fffe0ff */
[CCC-:B------:R-:W-:Y:S01]  /*0560*/  IMAD R12, R9.reuse, R3.reuse, R4.reuse ;  /* 0x00000003090c7224 */ /* 0x1c0fe200078e0204 */
[----:B------:R-:W-:Y:S01]  /*0570*/  IADD3 R26, PT, PT, R9, -UR4, RZ ;  /* 0x80000004091a7c10 */ /* 0x000fe2000fffe0ff */
[-CC-:B------:R-:W-:Y:S01]  /*0580*/  IMAD R22, R25, R3.reuse, R4.reuse ;  /* 0x0000000319167224 */ /* 0x180fe200078e0204 */
[----:B------:R-:W-:Y:S01]  /*0590*/  IADD3 R28, PT, PT, R14, -UR4, RZ ;  /* 0x800000040e1c7c10 */ /* 0x000fe2000fffe0ff */
[----:B------:R-:W-:Y:S01]  /*05a0*/  IMAD R20, R0, UR9, RZ ;  /* 0x0000000900147c24 */ /* 0x000fe2000f8e02ff */
[----:B------:R-:W-:Y:S01]  /*05b0*/  IADD3 R23, PT, PT, R21, -UR4, RZ ;  /* 0x8000000415177c10 */ /* 0x000fe2000fffe0ff */
[----:B------:R-:W-:-:S02]  /*05c0*/  IMAD R13, R14, R3, R4 ;  /* 0x000000030e0d7224 */ /* 0x000fc400078e0204 */
[----:B------:R-:W-:Y:S02]  /*05d0*/  IMAD R21, R21, R3, R4 ;  /* 0x0000000315157224 */ /* 0x000fe400078e0204 */
[----:B------:R-:W-:Y:S02]  /*05e0*/  IMAD R24, R24, UR9, RZ ;  /* 0x0000000918187c24 */ /* 0x000fe4000f8e02ff */
[----:B------:R-:W-:Y:S02]  /*05f0*/  IMAD R26, R26, UR9, RZ ;  /* 0x000000091a1a7c24 */ /* 0x000fe4000f8e02ff */
[----:B------:R-:W-:Y:S02]  /*0600*/  IMAD R28, R28, UR9, RZ ;  /* 0x000000091c1c7c24 */ /* 0x000fe4000f8e02ff */
[----:B------:R-:W-:Y:S01]  /*0610*/  IMAD R23, R23, UR9, RZ ;  /* 0x0000000917177c24 */ /* 0x000fe2000f8e02ff */
[----:B0-----:R-:W-:-:S06]  /*0620*/  ULEA UR5, UR6, UR5, 0x18 ;  /* 0x0000000506057291 */ /* 0x001fcc000f8ec0ff */
[----:B------:R-:W-:-:S07]  /*0630*/  LEA R9, R8, UR5, 0x2 ;  /* 0x0000000508097c11 */ /* 0x000fce000f8e10ff */
.L_x_24:
[----:B0-----:R-:W0:Y:S02]  /*0640*/  LDC.64 R14, c[0x0][0x398] ;  /* 0x0000e600ff0e7b82 */ /* 0x001e240000000a00 */
[----:B0-----:R-:W-:-:S04]  /*0650*/  IMAD.WIDE R16, R22, 0x4, R14 ;  /* 0x0000000416107825 */ /* 0x001fc800078e020e */
[----:B------:R-:W-:Y:S01]  /*0660*/  IMAD.WIDE R18, R21, 0x4, R14 ;  /* 0x0000000415127825 */ /* 0x000fe200078e020e */
[----:B------:R0:W2:Y:S01]  /*0670*/  LDG.E R27, desc[UR14][R16.64] ;  /* 0x0000000e101b7981 */ /* 0x0000a2000c1e1900 */
[----:B------:R-:W-:-:S04]  /*0680*/  LEA R29, R24, R9, 0x2 ;  /* 0x00000009181d7211 */ /* 0x000fc800078e10ff */
[----:B------:R1:W3:Y:S01]  /*0690*/  LDG.E R18, desc[UR14][R18.64] ;  /* 0x0000000e12127981 */ /* 0x0002e2000c1e1900 */
[----:B0-----:R-:W-:-:S04]  /*06a0*/  IMAD.WIDE R16, R12, 0x4, R14 ;  /* 0x000000040c107825 */ /* 0x001fc800078e020e */
[----:B------:R-:W-:Y:S02]  /*06b0*/  IMAD.WIDE R14, R13, 0x4, R14 ;  /* 0x000000040d0e7825 */ /* 0x000fe400078e020e */
[----:B------:R0:W4:Y:S04]  /*06c0*/  LDG.E R16, desc[UR14][R16.64] ;  /* 0x0000000e10107981 */ /* 0x000128000c1e1900 */
[----:B------:R5:W4:Y:S01]  /*06d0*/  LDG.E R14, desc[UR14][R14.64] ;  /* 0x0000000e0e0e7981 */ /* 0x000b22000c1e1900 */
[----:B-1----:R-:W-:Y:S02]  /*06e0*/  LEA R19, R23, R9, 0x2 ;  /* 0x0000000917137211 */ /* 0x002fe400078e10ff */
[----:B------:R-:W-:Y:S02]  /*06f0*/  IADD3 R25, PT, PT, R0, R25, R0 ;  /* 0x0000001900197210 */ /* 0x000fe40007ffe000 */
[----:B0-----:R-:W-:-:S02]  /*0700*/  LEA R17, R28, R9, 0x2 ;  /* 0x000000091c117211 */ /* 0x001fc400078e10ff */
[----:B-----5:R-:W-:Y:S02]  /*0710*/  LEA R15, R26, R9, 0x2 ;  /* 0x000000091a0f7211 */ /* 0x020fe400078e10ff */
[----:B------:R-:W-:-:S04]  /*0720*/  IADD3 R25, PT, PT, R0, R25, R0 ;  /* 0x0000001900197210 */ /* 0x000fc80007ffe000 */
[----:B------:R-:W-:Y:S02]  /*0730*/  ISETP.GE.AND P0, PT, R25, R7, PT ;  /* 0x000000071900720c */ /* 0x000fe40003f06270 */
[----:B------:R-:W-:Y:S02]  /*0740*/  LEA R9, R20, R9, 0x4 ;  /* 0x0000000914097211 */ /* 0x000fe400078e20ff */
[C---:B------:R-:W-:Y:S02]  /*0750*/  LEA R12, R11.reuse, R12, 0x2 ;  /* 0x0000000c0b0c7211 */ /* 0x040fe400078e10ff */
[C---:B------:R-:W-:Y:S02]  /*0760*/  LEA R13, R11.reuse, R13, 0x2 ;  /* 0x0000000d0b0d7211 */ /* 0x040fe400078e10ff */
[C---:B------:R-:W-:Y:S02]  /*0770*/  LEA R21, R11.reuse, R21, 0x2 ;  /* 0x000000150b157211 */ /* 0x040fe400078e10ff */
[----:B------:R-:W-:Y:S01]  /*0780*/  LEA R22, R11, R22, 0x2 ;  /* 0x000000160b167211 */ /* 0x000fe200078e10ff */
[----:B--2---:R0:W-:Y:S04]  /*0790*/  STS [R29], R27 ;  /* 0x0000001b1d007388 */ /* 0x0041e80000000800 */
[----:B---3--:R0:W-:Y:S04]  /*07a0*/  STS [R19], R18 ;  /* 0x0000001213007388 */ /* 0x0081e80000000800 */
[----:B----4-:R0:W-:Y:S04]  /*07b0*/  STS [R15], R16 ;  /* 0x000000100f007388 */ /* 0x0101e80000000800 */
[----:B------:R0:W-:Y:S01]  /*07c0*/  STS [R17], R14 ;  /* 0x0000000e11007388 */ /* 0x0001e20000000800 */
[----:B------:R-:W-:Y:S05]  /*07d0*/  @!P0 BRA `(.L_x_24) ;  /* 0xfffffffc00988947 */ /* 0x000fea000383ffff */
.L_x_20:
[----:B------:R-:W-:Y:S05]  /*07e0*/  BSYNC.RECONVERGENT B0 ;  /* 0x0000000000007941 */ /* 0x000fea0003800200 */
.L_x_19:
[----:B------:R-:W1:Y:S02]  /*07f0*/  LDCU UR5, c[0x0][0x380] ;  /* 0x00007000ff0577ac */ /* 0x000e640008000800 */
[----:B-1----:R-:W-:-:S13]  /*0800*/  ISETP.GE.AND P0, PT, R10, UR5, PT ;  /* 0x000000050a007c0c */ /* 0x002fda000bf06270 */
[----:B------:R-:W-:Y:S05]  /*0810*/  @P0 EXIT ;  /* 0x000000000000094d */ /* 0x000fea0003800000 */
[----:B------:R-:W1:Y:S01]  /*0820*/  LDC.64 R12, c[0x0][0x390] ;  /* 0x0000e400ff0c7b82 */ /* 0x000e620000000a00 */
[----:B------:R-:W-:Y:S01]  /*0830*/  IMAD R9, R10, R3, R4 ;  /* 0x000000030a097224 */ /* 0x000fe200078e0204 */
[----:B------:R-:W-:-:S03]  /*0840*/  ISETP.LE.AND P0, PT, R5, UR4, PT ;  /* 0x0000000405007c0c */ /* 0x000fc6000bf03270 */
[----:B-1----:R-:W-:-:S05]  /*0850*/  IMAD.WIDE R12, R9, 0x4, R12 ;  /* 0x00000004090c7825 */ /* 0x002fca00078e020c */
[----:B------:R1:W5:Y:S01]  /*0860*/  LDG.E R0, desc[UR14][R12.64] ;  /* 0x0000000e0c007981 */ /* 0x000362000c1e1900 */
[----:B------:R-:W-:Y:S06]  /*0870*/  BAR.SYNC.DEFER_BLOCKING 0x0 ;  /* 0x0000000000007b1d */ /* 0x000fec0000010000 */
[----:B------:R-:W-:Y:S05]  /*0880*/  @P0 EXIT ;  /* 0x000000000000094d */ /* 0x000fea0003800000 */
[----:B------:R-:W-:Y:S01]  /*0890*/  VIADDMNMX R6, R6, 0x1, R7, !PT ;  /* 0x0000000106067846 */ /* 0x000fe20007800107 */
[----:B------:R-:W-:-:S03]  /*08a0*/  UMOV UR7, UR4 ;  /* 0x0000000400077c82 */ /* 0x000fc60008000000 */
[----:B------:R-:W-:-:S13]  /*08b0*/  R2UR UR5, R6 ;  /* 0x00000000060572ca */ /* 0x000fda00000e0000 */
[----:B------:R-:W-:-:S04]  /*08c0*/  UIADD3 UR6, UPT, UPT, -UR4, UR5, URZ ;  /* 0x0000000504067290 */ /* 0x000fc8000fffe1ff */
[----:B------:R-:W-:-:S09]  /*08d0*/  ULOP3.LUT UP0, UR6, UR6, 0x3, URZ, 0xc0, !UPT ;  /* 0x0000000306067892 */ /* 0x000fd2000f80c0ff */
[----:B------:R-:W-:Y:S05]  /*08e0*/  BRA.U !UP0, `(.L_x_25) ;  /* 0x00000001084c7547 */ /* 0x000fea000b800000 */
[----:B------:R-:W2:Y:S01]  /*08f0*/  S2UR UR10, SR_CgaCtaId ;  /* 0x00000000000a79c3 */ /* 0x000ea20000008800 */
[----:B------:R-:W-:Y:S01]  /*0900*/  UMOV UR8, 0x400 ;  /* 0x0000040000087882 */ /* 0x000fe20000000000 */
[----:B------:R-:W-:Y:S01]  /*0910*/  IMAD R6, R10, R5, UR4 ;  /* 0x000000040a067e24 */ /* 0x000fe2000f8e0205 */
[----:B------:R-:W-:Y:S02]  /*0920*/  UIADD3 UR7, UPT, UPT, UR4, UR6, URZ ;  /* 0x0000000604077290 */ /* 0x000fe4000fffe0ff */
[----:B------:R-:W-:Y:S01]  /*0930*/  UIADD3 UR6, UPT, UPT, -UR6, URZ, URZ ;  /* 0x000000ff06067290 */ /* 0x000fe2000fffe1ff */
[----:B------:R-:W-:Y:S02]  /*0940*/  IMAD R6, R6, R3, R4 ;  /* 0x0000000306067224 */ /* 0x000fe400078e0204 */
[----:B-1----:R-:W1:Y:S01]  /*0950*/  LDC.64 R12, c[0x0][0x3a0] ;  /* 0x0000e800ff0c7b82 */ /* 0x002e620000000a00 */
[----:B--2---:R-:W-:-:S06]  /*0960*/  ULEA UR8, UR10, UR8, 0x18 ;  /* 0x000000080a087291 */ /* 0x004fcc000f8ec0ff */
[----:B------:R-:W-:-:S07]  /*0970*/  LEA R9, R8, UR8, 0x2 ;  /* 0x0000000808097c11 */ /* 0x000fce000f8e10ff */
.L_x_26:
[----:B--2---:R2:W3:Y:S01]  /*0980*/  LDS R11, [R9] ;  /* 0x00000000090b7984 */ /* 0x0044e20000000800 */
[C---:B01----:R-:W-:Y:S01]  /*0990*/  IMAD.WIDE R14, R6.reuse, 0x4, R12 ;  /* 0x00000004060e7825 */ /* 0x043fe200078e020c */
[----:B------:R-:W-:Y:S01]  /*09a0*/  UIADD3 UR6, UPT, UPT, UR6, 0x1, URZ ;  /* 0x0000000106067890 */ /* 0x000fe2000fffe0ff */
[----:B------:R-:W-:-:S03]  /*09b0*/  IADD3 R6, PT, PT, R6, R3, RZ ;  /* 0x0000000306067210 */ /* 0x000fc60007ffe0ff */
[----:B------:R-:W-:Y:S01]  /*09c0*/  UISETP.NE.AND UP0, UPT, UR6, URZ, UPT ;  /* 0x000000ff0600728c */ /* 0x000fe2000bf05270 */
[----:B--2---:R-:W-:Y:S01]  /*09d0*/  LEA R9, R2, R9, 0x2 ;  /* 0x0000000902097211 */ /* 0x004fe200078e10ff */
[----:B---3-5:R-:W-:-:S04]  /*09e0*/  FADD R11, R0, -R11 ;  /* 0x8000000b000b7221 */ /* 0x028fc80000000000 */
[----:B------:R-:W-:-:S05]  /*09f0*/  FMUL R11, R11, R11 ;  /* 0x0000000b0b0b7220 */ /* 0x000fca0000400000 */
[----:B------:R2:W-:Y:S01]  /*0a00*/  STG.E desc[UR14][R14.64], R11 ;  /* 0x0000000b0e007986 */ /* 0x0005e2000c10190e */
[----:B------:R-:W-:Y:S05]  /*0a10*/  BRA.U UP0, `(.L_x_26) ;  /* 0xfffffffd00d87547 */ /* 0x000fea000b83ffff */
.L_x_25:
[----:B------:R-:W-:-:S04]  /*0a20*/  UIADD3 UR5, UPT, UPT, UR4, -UR5, URZ ;  /* 0x8000000504057290 */ /* 0x000fc8000fffe0ff */
[----:B------:R-:W-:-:S06]  /*0a30*/  UISETP.GT.U32.AND UP0, UPT, UR5, -0x4, UPT ;  /* 0xfffffffc0500788c */ /* 0x000fcc000bf04070 */
[----:B------:R-:W-:-:S13]  /*0a40*/  PLOP3.LUT P0, PT, PT, PT, UP0, 0x80, 0x8 ;  /* 0x000000000008781c */ /* 0x000fda0003f0f008 */
[----:B------:R-:W-:Y:S05]  /*0a50*/  @P0 EXIT ;  /* 0x000000000000094d */ /* 0x000fea0003800000 */
[----:B------:R-:W3:Y:S01]  /*0a60*/  S2UR UR10, SR_CgaCtaId ;  /* 0x00000000000a79c3 */ /* 0x000ee20000008800 */
[----:B------:R-:W-:Y:S01]  /*0a70*/  IADD3 R6, PT, PT, R7, -UR7, RZ ;  /* 0x8000000707067c10 */ /* 0x000fe2000fffe0ff */
[----:B------:R-:W-:Y:S01]  /*0a80*/  UIMAD UR5, UR12, 0x28, URZ ;  /* 0x000000280c0578a4 */ /* 0x000fe2000f8e02ff */
[----:B------:R-:W-:Y:S01]  /*0a90*/  IMAD R5, R10, R5, UR7 ;  /* 0x000000070a057e24 */ /* 0x000fe2000f8e0205 */
[----:B------:R-:W-:Y:S01]  /*0aa0*/  UIADD3 UR6, UPT, UPT, -UR4, UR7, URZ ;  /* 0x0000000704067290 */ /* 0x000fe2000fffe1ff */
[----:B------:R-:W-:Y:S01]  /*0ab0*/  ISETP.GT.AND P1, PT, R6, 0xc, PT ;  /* 0x0000000c0600780c */ /* 0x000fe20003f24270 */
[----:B------:R-:W-:Y:S01]  /*0ac0*/  UMOV UR8, 0x400 ;  /* 0x0000040000087882 */ /* 0x000fe20000000000 */
[----:B------:R-:W-:Y:S01]  /*0ad0*/  ULEA UR5, UR7, -UR5, 0x2 ;  /* 0x8000000507057291 */ /* 0x000fe2000f8e10ff */
[----:B-1----:R-:W-:Y:S01]  /*0ae0*/  IMAD R12, R5, R3, R4 ;  /* 0x00000003050c7224 */ /* 0x002fe200078e0204 */
[----:B------:R-:W-:Y:S01]  /*0af0*/  PLOP3.LUT P0, PT, PT, PT, PT, 0x80, 0x8 ;  /* 0x000000000008781c */ /* 0x000fe20003f0f070 */
[----:B---3--:R-:W-:-:S02]  /*0b00*/  ULEA UR11, UR10, UR8, 0x18 ;  /* 0x000000080a0b7291 */ /* 0x008fc4000f8ec0ff */
[----:B------:R-:W-:Y:S02]  /*0b10*/  UIMAD UR10, UR6, UR9, URZ ;  /* 0x00000009060a72a4 */ /* 0x000fe4000f8e02ff */
[----:B------:R-:W-:Y:S02]  /*0b20*/  UIADD3 UR6, UPT, UPT, UR5, 0x4, URZ ;  /* 0x0000000405067890 */ /* 0x000fe4000fffe0ff */
[----:B------:R-:W-:Y:S01]  /*0b30*/  UIADD3 UR8, UPT, UPT, UR5, 0x8, URZ ;  /* 0x0000000805087890 */ /* 0x000fe2000fffe0ff */
[----:B0-----:R-:W-:Y:S01]  /*0b40*/  LEA R29, R8, UR11, 0x2 ;  /* 0x0000000b081d7c11 */ /* 0x001fe2000f8e10ff */
[----:B------:R-:W-:Y:S02]  /*0b50*/  UIADD3 UR5, UPT, UPT, UR5, 0xc, URZ ;  /* 0x0000000c05057890 */ /* 0x000fe4000fffe0ff */
[----:B------:R-:W-:Y:S02]  /*0b60*/  UIMAD UR6, UR6, UR9, URZ ;  /* 0x00000009060672a4 */ /* 0x000fe4000f8e02ff */
[----:B------:R-:W-:-:S02]  /*0b70*/  UIMAD UR8, UR8, UR9, URZ ;  /* 0x00000009080872a4 */ /* 0x000fc4000f8e02ff */
[----:B------:R-:W-:Y:S01]  /*0b80*/  UIMAD UR5, UR5, UR9, URZ ;  /* 0x00000009050572a4 */ /* 0x000fe2000f8e02ff */
[----:B------:R-:W-:Y:S11]  /*0b90*/  @!P1 BRA `(.L_x_27) ;  /* 0x00000004008c9947 */ /* 0x000ff60003800000 */
[----:B------:R-:W0:Y:S01]  /*0ba0*/  LDC.64 R4, c[0x0][0x3a0] ;  /* 0x0000e800ff047b82 */ /* 0x000e220000000a00 */
[----:B------:R-:W-:Y:S02]  /*0bb0*/  PLOP3.LUT P0, PT, PT, PT, PT, 0x8, 0x80 ;  /* 0x000000000080781c */ /* 0x000fe40003f0e170 */
[----:B------:R-:W-:-:S11]  /*0bc0*/  IADD3 R6, PT, PT, R7, -0xc, RZ ;  /* 0xfffffff407067810 */ /* 0x000fd60007ffe0ff */
.L_x_28:
[----:B-12---:R-:W-:Y:S01]  /*0bd0*/  MOV R14, UR10 ;  /* 0x0000000a000e7c02 */ /* 0x006fe20008000f00 */
[----:B------:R-:W1:Y:S01]  /*0be0*/  LDS R19, [R29+UR6] ;  /* 0x000000061d137984 */ /* 0x000e620008000800 */
[-C--:B------:R-:W-:Y:S01]  /*0bf0*/  LEA R23, R2, R29.reuse, 0x4 ;  /* 0x0000001d02177211 */ /* 0x080fe200078e20ff */
[----:B0-----:R-:W-:Y:S01]  /*0c00*/  IMAD.WIDE R8, R12, 0x4, R4 ;  /* 0x000000040c087825 */ /* 0x001fe200078e0204 */
[C---:B------:R-:W-:Y:S01]  /*0c10*/  LEA R10, R14.reuse, R29, 0x2 ;  /* 0x0000001d0e0a7211 */ /* 0x040fe200078e10ff */
[----:B------:R-:W-:Y:S01]  /*0c20*/  LDS R11, [R29+UR5] ;  /* 0x000000051d0b7984 */ /* 0x000fe20008000800 */
[-C--:B------:R-:W-:Y:S01]  /*0c30*/  LEA R25, R14, R23.reuse, 0x2 ;  /* 0x000000170e197211 */ /* 0x080fe200078e10ff */
[----:B------:R-:W-:Y:S01]  /*0c40*/  UIADD3 UR7, UPT, UPT, UR7, 0x10, URZ ;  /* 0x0000001007077890 */ /* 0x000fe2000fffe0ff */
[----:B------:R-:W-:Y:S01]  /*0c50*/  LEA R28, R2, R23, 0x4 ;  /* 0x00000017021c7211 */ /* 0x000fe200078e20ff */
[----:B------:R1:W0:Y:S01]  /*0c60*/  LDS R17, [R10] ;  /* 0x000000000a117984 */ /* 0x0002220000000800 */
[----:B------:R-:W-:-:S02]  /*0c70*/  IMAD.WIDE R26, R3, 0x4, R8 ;  /* 0x00000004031a7825 */ /* 0x000fc400078e0208 */
[----:B------:R-:W-:Y:S01]  /*0c80*/  LEA R20, R14, R28, 0x2 ;  /* 0x0000001c0e147211 */ /* 0x000fe200078e10ff */
[----:B------:R-:W2:Y:S01]  /*0c90*/  LDS R13, [R29+UR8] ;  /* 0x000000081d0d7984 */ /* 0x000ea20008000800 */
[----:B------:R-:W-:-:S03]  /*0ca0*/  ISETP.LE.AND P1, PT, R6, UR7, PT ;  /* 0x0000000706007c0c */ /* 0x000fc6000bf23270 */
[----:B------:R-:W-:Y:S04]  /*0cb0*/  LDS R25, [R25] ;  /* 0x0000000019197984 */ /* 0x000fe80000000800 */
[----:B------:R-:W-:Y:S04]  /*0cc0*/  LDS R15, [R23+UR6] ;  /* 0x00000006170f7984 */ /* 0x000fe80008000800 */
[----:B------:R-:W-:Y:S04]  /*0cd0*/  LDS R24, [R23+UR8] ;  /* 0x0000000817187984 */ /* 0x000fe80008000800 */
[----:B------:R-:W3:Y:S04]  /*0ce0*/  LDS R20, [R20] ;  /* 0x0000000014147984 */ /* 0x000ee80000000800 */
[----:B------:R-:W4:Y:S04]  /*0cf0*/  LDS R18, [R28+UR6] ;  /* 0x000000061c127984 */ /* 0x000f280008000800 */
[----:B------:R-:W-:Y:S01]  /*0d00*/  LDS R22, [R28+UR8] ;  /* 0x000000081c167984 */ /* 0x000fe20008000800 */
[----:B-1---5:R-:W-:-:S04]  /*0d10*/  FADD R10, R0, -R19 ;  /* 0x80000013000a7221 */ /* 0x022fc80000000000 */
[----:B------:R-:W-:Y:S01]  /*0d20*/  FMUL R21, R10, R10 ;  /* 0x0000000a0a157220 */ /* 0x000fe20000400000 */
[----:B0-----:R-:W-:Y:S02]  /*0d30*/  FADD R16, R0, -R17 ;  /* 0x8000001100107221 */ /* 0x001fe40000000000 */
[----:B------:R0:W1:Y:S02]  /*0d40*/  LDS R17, [R23+UR5] ;  /* 0x0000000517117984 */ /* 0x0000640008000800 */
[----:B------:R-:W-:Y:S01]  /*0d50*/  FMUL R19, R16, R16 ;  /* 0x0000001010137220 */ /* 0x000fe20000400000 */
[----:B------:R-:W-:Y:S01]  /*0d60*/  FADD R16, R0, -R11 ;  /* 0x8000000b00107221 */ /* 0x000fe20000000000 */
[----:B------:R-:W-:-:S04]  /*0d70*/  IMAD.WIDE R10, R3, 0x4, R26 ;  /* 0x00000004030a7825 */ /* 0x000fc800078e021a */
[----:B--2---:R-:W-:Y:S01]  /*0d80*/  FADD R13, R0, -R13 ;  /* 0x8000000d000d7221 */ /* 0x004fe20000000000 */
[----:B------:R2:W-:Y:S01]  /*0d90*/  STG.E desc[UR14][R8.64], R19 ;  /* 0x0000001308007986 */ /* 0x0005e2000c10190e */
[----:B0-----:R-:W-:Y:S02]  /*0da0*/  FMUL R23, R16, R16 ;  /* 0x0000001010177220 */ /* 0x001fe40000400000 */
[----:B------:R-:W-:Y:S01]  /*0db0*/  FMUL R13, R13, R13 ;  /* 0x0000000d0d0d7220 */ /* 0x000fe20000400000 */
[C---:B------:R-:W-:Y:S01]  /*0dc0*/  LEA R16, R3.reuse, R12, 0x2 ;  /* 0x0000000c03107211 */ /* 0x040fe200078e10ff */
[----:B------:R0:W-:Y:S04]  /*0dd0*/  STG.E desc[UR14][R26.64], R21 ;  /* 0x000000151a007986 */ /* 0x0001e8000c10190e */
[----:B------:R-:W1:Y:S01]  /*0de0*/  LDS R21, [R28+UR5] ;  /* 0x000000051c157984 */ /* 0x000e620008000800 */
[----:B---3--:R-:W-:Y:S01]  /*0df0*/  FADD R20, R0, -R20 ;  /* 0x8000001400147221 */ /* 0x008fe20000000000 */
[----:B--2---:R-:W-:Y:S01]  /*0e00*/  LEA R19, R2, R28, 0x4 ;  /* 0x0000001c02137211 */ /* 0x004fe200078e20ff */
[----:B------:R-:W-:Y:S01]  /*0e10*/  IMAD.WIDE R8, R3, 0x4, R10 ;  /* 0x0000000403087825 */ /* 0x000fe200078e020a */
[----:B------:R2:W-:Y:S03]  /*0e20*/  STG.E desc[UR14][R10.64], R13 ;  /* 0x0000000d0a007986 */ /* 0x0005e6000c10190e */
[----:B----4-:R-:W-:Y:S01]  /*0e30*/  FADD R18, R0, -R18 ;  /* 0x8000001200127221 */ /* 0x010fe20000000000 */
[----:B------:R-:W-:Y:S01]  /*0e40*/  LEA R29, R14, R19, 0x2 ;  /* 0x000000130e1d7211 */ /* 0x000fe200078e10ff */
[----:B------:R-:W-:Y:S01]  /*0e50*/  FADD R14, R0, -R25 ;  /* 0x80000019000e7221 */ /* 0x000fe20000000000 */
[----:B------:R3:W-:Y:S01]  /*0e60*/  STG.E desc[UR14][R8.64], R23 ;  /* 0x0000001708007986 */ /* 0x0007e2000c10190e */
[----:B------:R-:W-:-:S02]  /*0e70*/  FMUL R18, R18, R18 ;  /* 0x0000001212127220 */ /* 0x000fc40000400000 */
[----:B0-----:R-:W-:Y:S01]  /*0e80*/  FMUL R26, R14, R14 ;  /* 0x0000000e0e1a7220 */ /* 0x001fe20000400000 */
[----:B------:R-:W0:Y:S04]  /*0e90*/  LDS R29, [R29] ;  /* 0x000000001d1d7984 */ /* 0x000e280000000800 */
[----:B------:R-:W4:Y:S01]  /*0ea0*/  LDS R23, [R19+UR6] ;  /* 0x0000000613177984 */ /* 0x000f220008000800 */
[----:B--2---:R-:W-:-:S04]  /*0eb0*/  IMAD.WIDE R12, R16, 0x4, R4 ;  /* 0x00000004100c7825 */ /* 0x004fc800078e0204 */
[C---:B------:R-:W-:Y:S01]  /*0ec0*/  FADD R10, R0.reuse, -R15 ;  /* 0x8000000f000a7221 */ /* 0x040fe20000000000 */
[----:B------:R-:W2:Y:S01]  /*0ed0*/  LDS R25, [R19+UR8] ;  /* 0x0000000813197984 */ /* 0x000ea20008000800 */
[----:B---3--:R-:W-:Y:S01]  /*0ee0*/  FADD R8, R0, -R24 ;  /* 0x8000001800087221 */ /* 0x008fe20000000000 */
[C---:B------:R-:W-:Y:S01]  /*0ef0*/  LEA R24, R3.reuse, R16, 0x2 ;  /* 0x0000001003187211 */ /* 0x040fe200078e10ff */
[C---:B------:R-:W-:Y:S01]  /*0f00*/  IMAD.WIDE R14, R3.reuse, 0x4, R12 ;  /* 0x00000004030e7825 */ /* 0x040fe200078e020c */
[----:B------:R-:W3:Y:S03]  /*0f10*/  LDS R27, [R19+UR5] ;  /* 0x00000005131b7984 */ /* 0x000ee60008000800 */
[----:B------:R-:W-:Y:S01]  /*0f20*/  FMUL R28, R10, R10 ;  /* 0x0000000a0a1c7220 */ /* 0x000fe20000400000 */
[----:B-1----:R-:W-:Y:S01]  /*0f30*/  FADD R17, R0, -R17 ;  /* 0x8000001100117221 */ /* 0x002fe20000000000 */
[----:B------:R1:W-:Y:S01]  /*0f40*/  STG.E desc[UR14][R12.64], R26 ;  /* 0x0000001a0c007986 */ /* 0x0003e2000c10190e */
[----:B------:R-:W-:-:S03]  /*0f50*/  IMAD.WIDE R10, R3, 0x4, R14 ;  /* 0x00000004030a7825 */ /* 0x000fc600078e020e */
[----:B------:R0:W-:Y:S01]  /*0f60*/  STG.E desc[UR14][R14.64], R28 ;  /* 0x0000001c0e007986 */ /* 0x0001e2000c10190e */
[----:B------:R-:W-:Y:S01]  /*0f70*/  FADD R21, R0, -R21 ;  /* 0x8000001500157221 */ /* 0x000fe20000000000 */
[----:B-1----:R-:W-:Y:S01]  /*0f80*/  FMUL R26, R8, R8 ;  /* 0x00000008081a7220 */ /* 0x002fe20000400000 */
[----:B------:R-:W-:Y:S01]  /*0f90*/  IMAD.WIDE R8, R24, 0x4, R4 ;  /* 0x0000000418087825 */ /* 0x000fe200078e0204 */
[----:B------:R-:W-:-:S03]  /*0fa0*/  LEA R24, R3, R24, 0x2 ;  /* 0x0000001803187211 */ /* 0x000fc600078e10ff */
[----:B0-----:R-:W-:Y:S01]  /*0fb0*/  FMUL R28, R17, R17 ;  /* 0x00000011111c7220 */ /* 0x001fe20000400000 */
[C---:B------:R-:W-:Y:S01]  /*0fc0*/  IMAD.WIDE R16, R3.reuse, 0x4, R10 ;  /* 0x0000000403107825 */ /* 0x040fe200078e020a */
[----:B------:R0:W-:Y:S03]  /*0fd0*/  STG.E desc[UR14][R10.64], R26 ;  /* 0x0000001a0a007986 */ /* 0x0001e6000c10190e */
[----:B------:R-:W-:Y:S01]  /*0fe0*/  IMAD.WIDE R12, R3, 0x4, R8 ;  /* 0x00000004030c7825 */ /* 0x000fe200078e0208 */
[----:B------:R1:W-:Y:S03]  /*0ff0*/  STG.E desc[UR14][R16.64], R28 ;  /* 0x0000001c10007986 */ /* 0x0003e6000c10190e */
[----:B------:R-:W-:Y:S01]  /*1000*/  FADD R29, R0, -R29 ;  /* 0x8000001d001d7221 */ /* 0x000fe20000000000 */
[----:B------:R-:W-:-:S04]  /*1010*/  IMAD.WIDE R14, R24, 0x4, R4 ;  /* 0x00000004180e7825 */ /* 0x000fc800078e0204 */
[C---:B----4-:R-:W-:Y:S01]  /*1020*/  FADD R23, R0.reuse, -R23 ;  /* 0x8000001700177221 */ /* 0x050fe20000000000 */
[----:B0-----:R-:W-:Y:S01]  /*1030*/  FADD R10, R0, -R22 ;  /* 0x80000016000a7221 */ /* 0x001fe20000000000 */
[----:B------:R-:W-:Y:S01]  /*1040*/  FMUL R22, R20, R20 ;  /* 0x0000001414167220 */ /* 0x000fe20000400000 */
[----:B--2---:R-:W-:Y:S01]  /*1050*/  FADD R25, R0, -R25 ;  /* 0x8000001900197221 */ /* 0x004fe20000000000 */
[----:B------:R-:W-:Y:S01]  /*1060*/  FMUL R23, R23, R23 ;  /* 0x0000001717177220 */ /* 0x000fe20000400000 */
[----:B------:R-:W-:Y:S01]  /*1070*/  FMUL R20, R10, R10 ;  /* 0x0000000a0a147220 */ /* 0x000fe20000400000 */
[----:B------:R-:W-:Y:S01]  /*1080*/  IMAD.WIDE R10, R3, 0x4, R12 ;  /* 0x00000004030a7825 */ /* 0x000fe200078e020c */
[----:B------:R0:W-:Y:S03]  /*1090*/  STG.E desc[UR14][R8.64], R22 ;  /* 0x0000001608007986 */ /* 0x0001e6000c10190e */
[----:B---3--:R-:W-:Y:S01]  /*10a0*/  FADD R27, R0, -R27 ;  /* 0x8000001b001b7221 */ /* 0x008fe20000000000 */
[----:B------:R-:W-:Y:S01]  /*10b0*/  FMUL R25, R25, R25 ;  /* 0x0000001919197220 */ /* 0x000fe20000400000 */
[----:B-1----:R-:W-:Y:S01]  /*10c0*/  IMAD.WIDE R16, R3, 0x4, R14 ;  /* 0x0000000403107825 */ /* 0x002fe200078e020e */
[----:B------:R1:W-:Y:S03]  /*10d0*/  STG.E desc[UR14][R12.64], R18 ;  /* 0x000000120c007986 */ /* 0x0003e6000c10190e */
[----:B------:R-:W-:Y:S01]  /*10e0*/  FMUL R27, R27, R27 ;  /* 0x0000001b1b1b7220 */ /* 0x000fe20000400000 */
[----:B------:R2:W-:Y:S01]  /*10f0*/  STG.E desc[UR14][R10.64], R20 ;  /* 0x000000140a007986 */ /* 0x0005e2000c10190e */
[----:B0-----:R-:W-:-:S04]  /*1100*/  IMAD.WIDE R8, R3, 0x4, R10 ;  /* 0x0000000403087825 */ /* 0x001fc800078e020a */
[----:B-1----:R-:W-:Y:S01]  /*1110*/  FMUL R18, R21, R21 ;  /* 0x0000001515127220 */ /* 0x002fe20000400000 */
[----:B------:R-:W-:Y:S01]  /*1120*/  FMUL R13, R29, R29 ;  /* 0x0000001d1d0d7220 */ /* 0x000fe20000400000 */
[C---:B------:R-:W-:Y:S01]  /*1130*/  LEA R12, R3.reuse, R24, 0x2 ;  /* 0x00000018030c7211 */ /* 0x040fe200078e10ff */
[----:B--2---:R-:W-:Y:S02]  /*1140*/  IMAD.WIDE R20, R3, 0x4, R16 ;  /* 0x0000000403147825 */ /* 0x004fe400078e0210 */
[----:B------:R1:W-:Y:S01]  /*1150*/  STG.E desc[UR14][R8.64], R18 ;  /* 0x0000001208007986 */ /* 0x0003e2000c10190e */
[----:B------:R-:W-:-:S03]  /*1160*/  LEA R29, R2, R19, 0x4 ;  /* 0x00000013021d7211 */ /* 0x000fc600078e20ff */
[----:B------:R1:W-:Y:S01]  /*1170*/  STG.E desc[UR14][R14.64], R13 ;  /* 0x0000000d0e007986 */ /* 0x0003e2000c10190e */
[----:B------:R-:W-:-:S03]  /*1180*/  IMAD.WIDE R10, R3, 0x4, R20 ;  /* 0x00000004030a7825 */ /* 0x000fc600078e0214 */
[----:B------:R1:W-:Y:S04]  /*1190*/  STG.E desc[UR14][R16.64], R23 ;  /* 0x0000001710007986 */ /* 0x0003e8000c10190e */
[----:B------:R1:W-:Y:S04]  /*11a0*/  STG.E desc[UR14][R20.64], R25 ;  /* 0x0000001914007986 */ /* 0x0003e8000c10190e */
[----:B------:R1:W-:Y:S01]  /*11b0*/  STG.E desc[UR14][R10.64], R27 ;  /* 0x0000001b0a007986 */ /* 0x0003e2000c10190e */
[----:B------:R-:W-:Y:S05]  /*11c0*/  @!P1 BRA `(.L_x_28) ;  /* 0xfffffff800809947 */ /* 0x000fea000383ffff */
.L_x_27:
[----:B------:R-:W-:-:S04]  /*11d0*/  IADD3 R4, PT, PT, R7, -UR7, RZ ;  /* 0x8000000707047c10 */ /* 0x000fc8000fffe0ff */
[----:B------:R-:W-:-:S13]  /*11e0*/  ISETP.GT.AND P1, PT, R4, 0x4, PT ;  /* 0x000000040400780c */ /* 0x000fda0003f24270 */
[----:B------:R-:W-:Y:S05]  /*11f0*/  @!P1 BRA `(.L_x_29) ;  /* 0x0000000000c89947 */ /* 0x000fea0003800000 */
[----:B------:R-:W-:Y:S01]  /*1200*/  MOV R4, UR10 ;  /* 0x0000000a00047c02 */ /* 0x000fe20008000f00 */
[----:B-1----:R-:W0:Y:S01]  /*1210*/  LDS R27, [R29+UR8] ;  /* 0x000000081d1b7984 */ /* 0x002e220008000800 */
[-C--:B------:R-:W-:Y:S01]  /*1220*/  LEA R17, R2, R29.reuse, 0x4 ;  /* 0x0000001d02117211 */ /* 0x080fe200078e20ff */
[----:B--2---:R-:W1:Y:S01]  /*1230*/  LDC.64 R10, c[0x0][0x3a0] ;  /* 0x0000e800ff0a7b82 */ /* 0x004e620000000a00 */
[C---:B------:R-:W-:Y:S01]  /*1240*/  LEA R6, R4.reuse, R29, 0x2 ;  /* 0x0000001d04067211 */ /* 0x040fe200078e10ff */
[----:B------:R-:W2:Y:S01]  /*1250*/  LDS R13, [R29+UR6] ;  /* 0x000000061d0d7984 */ /* 0x000ea20008000800 */
[----:B------:R-:W-:Y:S01]  /*1260*/  LEA R21, R4, R17, 0x2 ;  /* 0x0000001104157211 */ /* 0x000fe200078e10ff */
[----:B------:R-:W-:Y:S01]  /*1270*/  UIADD3 UR7, UPT, UPT, UR7, 0x8, URZ ;  /* 0x0000000807077890 */ /* 0x000fe2000fffe0ff */
[----:B------:R-:W-:Y:S01]  /*1280*/  PLOP3.LUT P0, PT, PT, PT, PT, 0x8, 0x80 ;  /* 0x000000000080781c */ /* 0x000fe20003f0e170 */
[----:B------:R3:W4:Y:S04]  /*1290*/  LDS R9, [R6] ;  /* 0x0000000006097984 */ /* 0x0007280000000800 */
[----:B------:R-:W4:Y:S04]  /*12a0*/  LDS R15, [R29+UR5] ;  /* 0x000000051d0f7984 */ /* 0x000f280008000800 */
[----:B------:R-:W4:Y:S01]  /*12b0*/  LDS R19, [R17+UR6] ;  /* 0x0000000611137984 */ /* 0x000f220008000800 */
[----:B---3--:R-:W-:-:S03]  /*12c0*/  LEA R6, R3, R12, 0x2 ;  /* 0x0000000c03067211 */ /* 0x008fc600078e10ff */
[----:B------:R-:W3:Y:S04]  /*12d0*/  LDS R21, [R21] ;  /* 0x0000000015157984 */ /* 0x000ee80000000800 */
[----:B------:R-:W3:Y:S01]  /*12e0*/  LDS R23, [R17+UR8] ;  /* 0x0000000811177984 */ /* 0x000ee20008000800 */
[----:B-1----:R-:W-:-:S03]  /*12f0*/  IMAD.WIDE R4, R12, 0x4, R10 ;  /* 0x000000040c047825 */ /* 0x002fc600078e020a */
[----:B------:R-:W1:Y:S01]  /*1300*/  LDS R25, [R17+UR5] ;  /* 0x0000000511197984 */ /* 0x000e620008000800 */
[----:B------:R-:W-:-:S04]  /*1310*/  IMAD.WIDE R10, R6, 0x4, R10 ;  /* 0x00000004060a7825 */ /* 0x000fc800078e020a */
[C---:B0----5:R-:W-:Y:S01]  /*1320*/  FADD R27, R0.reuse, -R27 ;  /* 0x8000001b001b7221 */ /* 0x061fe20000000000 */
[----:B--2---:R-:W-:-:S03]  /*1330*/  FADD R13, R0, -R13 ;  /* 0x8000000d000d7221 */ /* 0x004fc60000000000 */
[----:B------:R-:W-:Y:S01]  /*1340*/  FMUL R20, R27, R27 ;  /* 0x0000001b1b147220 */ /* 0x000fe20000400000 */
[----:B----4-:R-:W-:Y:S01]  /*1350*/  FADD R12, R0, -R9 ;  /* 0x80000009000c7221 */ /* 0x010fe20000000000 */
[----:B------:R-:W-:-:S04]  /*1360*/  IMAD.WIDE R8, R3, 0x4, R4 ;  /* 0x0000000403087825 */ /* 0x000fc800078e0204 */
[----:B------:R-:W-:Y:S01]  /*1370*/  FMUL R16, R13, R13 ;  /* 0x0000000d0d107220 */ /* 0x000fe20000400000 */
[----:B------:R-:W-:Y:S01]  /*1380*/  FADD R27, R0, -R15 ;  /* 0x8000000f001b7221 */ /* 0x000fe20000000000 */
[----:B------:R-:W-:-:S04]  /*1390*/  IMAD.WIDE R14, R3, 0x4, R10 ;  /* 0x00000004030e7825 */ /* 0x000fc800078e020a */
[----:B------:R-:W-:Y:S01]  /*13a0*/  FMUL R29, R12, R12 ;  /* 0x0000000c0c1d7220 */ /* 0x000fe20000400000 */
[----:B------:R-:W-:Y:S01]  /*13b0*/  FADD R22, R0, -R19 ;  /* 0x8000001300167221 */ /* 0x000fe20000000000 */
[----:B------:R-:W-:-:S04]  /*13c0*/  IMAD.WIDE R12, R3, 0x4, R8 ;  /* 0x00000004030c7825 */ /* 0x000fc800078e0208 */
[----:B------:R-:W-:Y:S01]  /*13d0*/  FMUL R27, R27, R27 ;  /* 0x0000001b1b1b7220 */ /* 0x000fe20000400000 */
[----:B------:R0:W-:Y:S01]  /*13e0*/  STG.E desc[UR14][R4.64], R29 ;  /* 0x0000001d04007986 */ /* 0x0001e2000c10190e */
[C---:B---3--:R-:W-:Y:S01]  /*13f0*/  FADD R21, R0.reuse, -R21 ;  /* 0x8000001500157221 */ /* 0x048fe20000000000 */
[----:B------:R-:W-:Y:S02]  /*1400*/  IMAD.WIDE R18, R3, 0x4, R14 ;  /* 0x0000000403127825 */ /* 0x000fe400078e020e */
[----:B------:R2:W-:Y:S02]  /*1410*/  STG.E desc[UR14][R8.64], R16 ;  /* 0x0000001008007986 */ /* 0x0005e4000c10190e */
[----:B------:R-:W-:Y:S01]  /*1420*/  FADD R24, R0, -R23 ;  /* 0x8000001700187221 */ /* 0x000fe20000000000 */
[----:B------:R-:W-:Y:S01]  /*1430*/  FMUL R21, R21, R21 ;  /* 0x0000001515157220 */ /* 0x000fe20000400000 */
[----:B------:R-:W-:Y:S01]  /*1440*/  FMUL R23, R22, R22 ;  /* 0x0000001616177220 */ /* 0x000fe20000400000 */
[----:B------:R3:W-:Y:S01]  /*1450*/  STG.E desc[UR14][R12.64], R20 ;  /* 0x000000140c007986 */ /* 0x0007e2000c10190e */
[----:B-1----:R-:W-:Y:S01]  /*1460*/  FADD R25, R0, -R25 ;  /* 0x8000001900197221 */ /* 0x002fe20000000000 */
[----:B0-----:R-:W-:-:S04]  /*1470*/  IMAD.WIDE R4, R3, 0x4, R12 ;  /* 0x0000000403047825 */ /* 0x001fc800078e020c */
[----:B------:R-:W-:Y:S01]  /*1480*/  FMUL R25, R25, R25 ;  /* 0x0000001919197220 */ /* 0x000fe20000400000 */
[----:B------:R-:W-:Y:S01]  /*1490*/  LEA R29, R2, R17, 0x4 ;  /* 0x00000011021d7211 */ /* 0x000fe200078e20ff */
[C---:B--2---:R-:W-:Y:S01]  /*14a0*/  IMAD.WIDE R8, R3.reuse, 0x4, R18 ;  /* 0x0000000403087825 */ /* 0x044fe200078e0212 */
[----:B------:R0:W-:Y:S03]  /*14b0*/  STG.E desc[UR14][R4.64], R27 ;  /* 0x0000001b04007986 */ /* 0x0001e6000c10190e */
[----:B---3--:R-:W-:Y:S01]  /*14c0*/  FMUL R13, R24, R24 ;  /* 0x00000018180d7220 */ /* 0x008fe20000400000 */
[----:B------:R0:W-:Y:S01]  /*14d0*/  STG.E desc[UR14][R10.64], R21 ;  /* 0x000000150a007986 */ /* 0x0001e2000c10190e */
[----:B------:R-:W-:-:S03]  /*14e0*/  LEA R12, R3, R6, 0x2 ;  /* 0x00000006030c7211 */ /* 0x000fc600078e10ff */
[----:B------:R0:W-:Y:S04]  /*14f0*/  STG.E desc[UR14][R14.64], R23 ;  /* 0x000000170e007986 */ /* 0x0001e8000c10190e */
[----:B------:R0:W-:Y:S04]  /*1500*/  STG.E desc[UR14][R18.64], R13 ;  /* 0x0000000d12007986 */ /* 0x0001e8000c10190e */
[----:B------:R0:W-:Y:S02]  /*1510*/  STG.E desc[UR14][R8.64], R25 ;  /* 0x0000001908007986 */ /* 0x0001e4000c10190e */
.L_x_29:
[----:B------:R-:W-:-:S13]  /*1520*/  ISETP.GT.OR P0, PT, R7, UR7, P0 ;  /* 0x0000000707007c0c */ /* 0x000fda0008704670 */
[----:B------:R-:W-:Y:S05]  /*1530*/  @!P0 EXIT ;  /* 0x000000000000894d */ /* 0x000fea0003800000 */
[----:B------:R-:W-:Y:S01]  /*1540*/  MOV R2, UR10 ;  /* 0x0000000a00027c02 */ /* 0x000fe20008000f00 */
[----:B01----:R-:W0:Y:S01]  /*1550*/  LDS R9, [R29+UR6] ;  /* 0x000000061d097984 */ /* 0x003e220008000800 */
[----:B------:R-:W1:Y:S02]  /*1560*/  LDC.64 R4, c[0x0][0x3a0] ;  /* 0x0000e800ff047b82 */ /* 0x000e640000000a00 */
[----:B------:R-:W-:Y:S01]  /*1570*/  LEA R2, R2, R29, 0x2 ;  /* 0x0000001d02027211 */ /* 0x000fe200078e10ff */
[----:B--2---:R-:W2:Y:S04]  /*1580*/  LDS R11, [R29+UR8] ;  /* 0x000000081d0b7984 */ /* 0x004ea80008000800 */
[----:B------:R-:W3:Y:S04]  /*1590*/  LDS R7, [R2] ;  /* 0x0000000002077984 */ /* 0x000ee80000000800 */
[----:B------:R-:W4:Y:S01]  /*15a0*/  LDS R15, [R29+UR5] ;  /* 0x000000051d0f7984 */ /* 0x000f220008000800 */
[----:B-1----:R-:W-:-:S04]  /*15b0*/  IMAD.WIDE R12, R12, 0x4, R4 ;  /* 0x000000040c0c7825 */ /* 0x002fc800078e0204 */
[----:B------:R-:W-:-:S04]  /*15c0*/  IMAD.WIDE R4, R3, 0x4, R12 ;  /* 0x0000000403047825 */ /* 0x000fc800078e020c */
[C---:B0----5:R-:W-:Y:S01]  /*15d0*/  FADD R9, R0.reuse, -R9 ;  /* 0x8000000900097221 */ /* 0x061fe20000000000 */
[----:B--2---:R-:W-:-:S03]  /*15e0*/  FADD R10, R0, -R11 ;  /* 0x8000000b000a7221 */ /* 0x004fc60000000000 */
[----:B------:R-:W-:Y:S01]  /*15f0*/  FMUL R11, R9, R9 ;  /* 0x00000009090b7220 */ /* 0x000fe20000400000 */
[----:B---3--:R-:W-:Y:S01]  /*1600*/  FADD R8, R0, -R7 ;  /* 0x8000000700087221 */ /* 0x008fe20000000000 */
[----:B------:R-:W-:-:S04]  /*1610*/  IMAD.WIDE R6, R3, 0x4, R4 ;  /* 0x0000000403067825 */ /* 0x000fc800078e0204 */
[----:B----4-:R-:W-:Y:S01]  /*1620*/  FADD R0, R0, -R15 ;  /* 0x8000000f00007221 */ /* 0x010fe20000000000 */
[----:B------:R-:W-:Y:S01]  /*1630*/  FMUL R9, R8, R8 ;  /* 0x0000000808097220 */ /* 0x000fe20000400000 */
[----:B------:R-:W-:Y:S01]  /*1640*/  FMUL R15, R10, R10 ;  /* 0x0000000a0a0f7220 */ /* 0x000fe20000400000 */
[----:B------:R-:W-:-:S04]  /*1650*/  IMAD.WIDE R2, R3, 0x4, R6 ;  /* 0x0000000403027825 */ /* 0x000fc800078e0206 */
[----:B------:R-:W-:Y:S01]  /*1660*/  FMUL R17, R0, R0 ;  /* 0x0000000000117220 */ /* 0x000fe20000400000 */
[----:B------:R-:W-:Y:S04]  /*1670*/  STG.E desc[UR14][R12.64], R9 ;  /* 0x000000090c007986 */ /* 0x000fe8000c10190e */
[----:B------:R-:W-:Y:S04]  /*1680*/  STG.E desc[UR14][R4.64], R11 ;  /* 0x0000000b04007986 */ /* 0x000fe8000c10190e */
[----:B------:R-:W-:Y:S04]  /*1690*/  STG.E desc[UR14][R6.64], R15 ;  /* 0x0000000f06007986 */ /* 0x000fe8000c10190e */
[----:B------:R-:W-:Y:S01]  /*16a0*/  STG.E desc[UR14][R2.64], R17 ;  /* 0x0000001102007986 */ /* 0x000fe2000c10190e */
[----:B------:R-:W-:Y:S05]  /*16b0*/  EXIT ;  /* 0x000000000000794d */ /* 0x000fea0003800000 */
.L_x_30:
        /* <DEDUP_REMOVED lines=12> */
.L_x_37:


//--------------------- .nv.shared._Z10sumColMinsiiiPf --------------------------
	.section	.nv.shared._Z10sumColMinsiiiPf,"aw",@nobits
	.sectionflags	@""
	.align	16
.nv.shared._Z10sumColMinsiiiPf:
	.zero		1152


//--------------------- .nv.shared.reserved.0     --------------------------
	.section	.nv.shared.reserved.0,"aw",@nobits
	.weak		__nv_reservedSMEM_offset_0_alias
	.size		__nv_reservedSMEM_offset_0_alias, 0, 64
	.other		__nv_reservedSMEM_offset_0_alias,@"STO_CUDA_RESERVED_SHARED STV_DEFAULT"
__nv_reservedSMEM_offset_0_alias:
	.zero		0
	.zero		64


//--------------------- .nv.shared._Z10sumRowMinsiiiPf --------------------------
	.section	.nv.shared._Z10sumRowMinsiiiPf,"aw",@nobits
	.sectionflags	@""
	.align	16
.nv.shared._Z10sumRowMinsiiiPf:
	.zero		1152


//--------------------- .nv.shared._Z16minReduceEachColiiiPf --------------------------
	.section	.nv.shared._Z16minReduceEachColiiiPf,"aw",@nobits
	.sectionflags	@""
	.align	16
.nv.shared._Z16minReduceEachColiiiPf:
	.zero		1152


//--------------------- .nv.shared._Z16minReduceEachRowiiiPf --------------------------
	.section	.nv.shared._Z16minReduceEachRowiiiPf,"aw",@nobits
	.sectionflags	@""
	.align	16
.nv.shared._Z16minReduceEachRowiiiPf:
	.zero		1152


//--------------------- .nv.shared._Z8sumDiffsiiiPfS_ --------------------------
	.section	.nv.shared._Z8sumDiffsiiiPfS_,"aw",@nobits
	.sectionflags	@""
	.align	16
	.zero		1024


//--------------------- .nv.shared._Z15computeSqrDiffsiiiPfS_S_ --------------------------
	.section	.nv.shared._Z15computeSqrDiffsiiiPfS_S_,"aw",@nobits
	.sectionflags	@""
	.align	16
	.zero		1024


//--------------------- .nv.constant0._Z10sumColMinsiiiPf --------------------------
	.section	.nv.constant0._Z10sumColMinsiiiPf,"a",@progbits
	.sectionflags	@""
	.align	4
.nv.constant0._Z10sumColMinsiiiPf:
	.zero		920


//--------------------- .nv.constant0._Z10sumRowMinsiiiPf --------------------------
	.section	.nv.constant0._Z10sumRowMinsiiiPf,"a",@progbits
	.sectionflags	@""
	.align	4
.nv.constant0._Z10sumRowMinsiiiPf:
	.zero		920


//--------------------- .nv.constant0._Z16minReduceEachColiiiPf --------------------------
	.section	.nv.constant0._Z16minReduceEachColiiiPf,"a",@progbits
	.sectionflags	@""
	.align	4
.nv.constant0._Z16minReduceEachColiiiPf:
	.zero		920


//--------------------- .nv.constant0._Z16minReduceEachRowiiiPf --------------------------
	.section	.nv.constant0._Z16minReduceEachRowiiiPf,"a",@progbits
	.sectionflags	@""
	.align	4
.nv.constant0._Z16minReduceEachRowiiiPf:
	.zero		920


//--------------------- .nv.constant0._Z8sumDiffsiiiPfS_ --------------------------
	.section	.nv.constant0._Z8sumDiffsiiiPfS_,"a",@progbits
	.sectionflags	@""
	.align	4
.nv.constant0._Z8sumDiffsiiiPfS_:
	.zero		928


//--------------------- .nv.constant0._Z15computeSqrDiffsiiiPfS_S_ --------------------------
	.section	.nv.constant0._Z15computeSqrDiffsiiiPfS_S_,"a",@progbits
	.sectionflags	@""
	.align	4
.nv.constant0._Z15computeSqrDiffsiiiPfS_S_:
	.zero		936


//--------------------- SYMBOLS --------------------------

	.type		.nv.reservedSmem.offset0,@object
	.size		.nv.reservedSmem.offset0,0x4
	.type		.nv.reservedSmem.cap,@object
	.size		.nv.reservedSmem.cap,0x4
